	.headerflags	@"EF_CUDA_TEXMODE_UNIFIED EF_CUDA_64BIT_ADDRESS EF_CUDA_ACCELERATORS EF_CUDA_SM90 EF_CUDA_VIRTUAL_SM(EF_CUDA_SM90)"
	.elftype	@"ET_EXEC"


//--------------------- .nv.info                  --------------------------
	.section	.nv.info,"",@"SHT_CUDA_INFO"
	.align	4


	//----- nvinfo : EIATTR_REGCOUNT
	.align		4
        /*0000*/ 	.byte	0x04, 0x2f
        /*0002*/ 	.short	(.L_3 - .L_2)
	.align		4
.L_2:
        /*0004*/ 	.word	index@(triton_poi_fused__native_batch_norm_legit_no_training_relu_6)
        /*0008*/ 	.word	0x00000028


	//----- nvinfo : EIATTR_MIN_STACK_SIZE
	.align		4
.L_3:
        /*000c*/ 	.byte	0x04, 0x12
        /*000e*/ 	.short	(.L_5 - .L_4)
	.align		4
.L_4:
        /*0010*/ 	.word	index@(triton_poi_fused__native_batch_norm_legit_no_training_relu_6)
        /*0014*/ 	.word	0x00000000


	//----- nvinfo : EIATTR_FRAME_SIZE
	.align		4
.L_5:
        /*0018*/ 	.byte	0x04, 0x11
        /*001a*/ 	.short	(.L_7 - .L_6)
	.align		4
.L_6:
        /*001c*/ 	.word	index@(triton_poi_fused__native_batch_norm_legit_no_training_relu_6)
        /*0020*/ 	.word	0x00000000


	//----- nvinfo : EIATTR_MIN_STACK_SIZE
	.align		4
.L_7:
        /*0024*/ 	.byte	0x04, 0x12
        /*0026*/ 	.short	(.L_9 - .L_8)
	.align		4
.L_8:
        /*0028*/ 	.word	index@(triton_poi_fused__native_batch_norm_legit_no_training_relu_6)
        /*002c*/ 	.word	0x00000000
.L_9:


//--------------------- .nv.info.triton_poi_fused__native_batch_norm_legit_no_training_relu_6 --------------------------
	.section	.nv.info.triton_poi_fused__native_batch_norm_legit_no_training_relu_6,"",@"SHT_CUDA_INFO"
	.sectionflags	@""
	.align	4


	//----- nvinfo : EIATTR_CUDA_API_VERSION
	.align		4
        /*0000*/ 	.byte	0x04, 0x37
        /*0002*/ 	.short	(.L_11 - .L_10)
.L_10:
        /*0004*/ 	.word	0x0000007c


	//----- nvinfo : EIATTR_KPARAM_INFO
	.align		4
.L_11:
        /*0008*/ 	.byte	0x04, 0x17
        /*000a*/ 	.short	(.L_13 - .L_12)
.L_12:
        /*000c*/ 	.word	0x00000000
        /*0010*/ 	.short	0x0007
        /*0012*/ 	.short	0x0034
        /*0014*/ 	.byte	0x00, 0xf0, 0x11, 0x00


	//----- nvinfo : EIATTR_KPARAM_INFO
	.align		4
.L_13:
        /*0018*/ 	.byte	0x04, 0x17
        /*001a*/ 	.short	(.L_15 - .L_14)
.L_14:
        /*001c*/ 	.word	0x00000000
        /*0020*/ 	.short	0x0006
        /*0022*/ 	.short	0x0030
        /*0024*/ 	.byte	0x00, 0xf0, 0x11, 0x00


	//----- nvinfo : EIATTR_KPARAM_INFO
	.align		4
.L_15:
        /*0028*/ 	.byte	0x04, 0x17
        /*002a*/ 	.short	(.L_17 - .L_16)
.L_16:
        /*002c*/ 	.word	0x00000000
        /*0030*/ 	.short	0x0005
        /*0032*/ 	.short	0x0028
        /*0034*/ 	.byte	0x00, 0xf4, 0x21, 0x00


	//----- nvinfo : EIATTR_KPARAM_INFO
	.align		4
.L_17:
        /*0038*/ 	.byte	0x04, 0x17
        /*003a*/ 	.short	(.L_19 - .L_18)
.L_18:
        /*003c*/ 	.word	0x00000000
        /*0040*/ 	.short	0x0004
        /*0042*/ 	.short	0x0020
        /*0044*/ 	.byte	0x00, 0xf4, 0x21, 0x00


	//----- nvinfo : EIATTR_KPARAM_INFO
	.align		4
.L_19:
        /*0048*/ 	.byte	0x04, 0x17
        /*004a*/ 	.short	(.L_21 - .L_20)
.L_20:
        /*004c*/ 	.word	0x00000000
        /*0050*/ 	.short	0x0003
        /*0052*/ 	.short	0x0018
        /*0054*/ 	.byte	0x00, 0xf4, 0x21, 0x00


	//----- nvinfo : EIATTR_KPARAM_INFO
	.align		4
.L_21:
        /*0058*/ 	.byte	0x04, 0x17
        /*005a*/ 	.short	(.L_23 - .L_22)
.L_22:
        /*005c*/ 	.word	0x00000000
        /*0060*/ 	.short	0x0002
        /*0062*/ 	.short	0x0010
        /*0064*/ 	.byte	0x00, 0xf4, 0x21, 0x00


	//----- nvinfo : EIATTR_KPARAM_INFO
	.align		4
.L_23:
        /*0068*/ 	.byte	0x04, 0x17
        /*006a*/ 	.short	(.L_25 - .L_24)
.L_24:
        /*006c*/ 	.word	0x00000000
        /*0070*/ 	.short	0x0001
        /*0072*/ 	.short	0x0008
        /*0074*/ 	.byte	0x00, 0xf4, 0x21, 0x00


	//----- nvinfo : EIATTR_KPARAM_INFO
	.align		4
.L_25:
        /*0078*/ 	.byte	0x04, 0x17
        /*007a*/ 	.short	(.L_27 - .L_26)
.L_26:
        /*007c*/ 	.word	0x00000000
        /*0080*/ 	.short	0x0000
        /*0082*/ 	.short	0x0000
        /*0084*/ 	.byte	0x00, 0xf4, 0x21, 0x00


	//----- nvinfo : EIATTR_SPARSE_MMA_MASK
	.align		4
.L_27:
        /*0088*/ 	.byte	0x03, 0x50
        /*008a*/ 	.short	0x0000


	//----- nvinfo : EIATTR_MAXREG_COUNT
	.align		4
        /*008c*/ 	.byte	0x03, 0x1b
        /*008e*/ 	.short	0x00ff


	//----- nvinfo : EIATTR_EXIT_INSTR_OFFSETS
	.align		4
        /*0090*/ 	.byte	0x04, 0x1c
        /*0092*/ 	.short	(.L_29 - .L_28)


	//   ....[0]....
.L_28:
        /*0094*/ 	.word	0x00001c30


	//   ....[1]....
        /*0098*/ 	.word	0x00001c70


	//----- nvinfo : EIATTR_REQNTID
	.align		4
.L_29:
        /*009c*/ 	.byte	0x04, 0x10
        /*009e*/ 	.short	(.L_31 - .L_30)
.L_30:
        /*00a0*/ 	.word	0x00000100
        /*00a4*/ 	.word	0x00000001
        /*00a8*/ 	.word	0x00000001


	//----- nvinfo : EIATTR_CBANK_PARAM_SIZE
	.align		4
.L_31:
        /*00ac*/ 	.byte	0x03, 0x19
        /*00ae*/ 	.short	0x0038


	//----- nvinfo : EIATTR_PARAM_CBANK
	.align		4
        /*00b0*/ 	.byte	0x04, 0x0a
        /*00b2*/ 	.short	(.L_33 - .L_32)
	.align		4
.L_32:
        /*00b4*/ 	.word	index@(.nv.constant0.triton_poi_fused__native_batch_norm_legit_no_training_relu_6)
        /*00b8*/ 	.short	0x0210
        /*00ba*/ 	.short	0x0038


	//----- nvinfo : EIATTR_SW_WAR
	.align		4
.L_33:
        /*00bc*/ 	.byte	0x04, 0x36
        /*00be*/ 	.short	(.L_35 - .L_34)
.L_34:
        /*00c0*/ 	.word	0x00000008
.L_35:


//--------------------- .nv.callgraph             --------------------------
	.section	.nv.callgraph,"",@"SHT_CUDA_CALLGRAPH"
	.align	4
	.sectionentsize	8
	.align		4
        /*0000*/ 	.word	0x00000000
	.align		4
        /*0004*/ 	.word	0xffffffff
	.align		4
        /*0008*/ 	.word	0x00000000
	.align		4
        /*000c*/ 	.word	0xfffffffe
	.align		4
        /*0010*/ 	.word	0x00000000
	.align		4
        /*0014*/ 	.word	0xfffffffd
	.align		4
        /*0018*/ 	.word	0x00000000
	.align		4
        /*001c*/ 	.word	0xfffffffc


//--------------------- .nv.constant4             --------------------------
	.section	.nv.constant4,"a",@progbits
	.align	8
	.align		8
.nv.constant4:
        /*0000*/ 	.dword	_$_str
	.align		8
        /*0008*/ 	.dword	_$_str_$_2


//--------------------- .text.triton_poi_fused__native_batch_norm_legit_no_training_relu_6 --------------------------
	.section	.text.triton_poi_fused__native_batch_norm_legit_no_training_relu_6,"ax",@progbits
	.sectionflags	@"SHF_BARRIERS=1"
	.align	128
        .global         triton_poi_fused__native_batch_norm_legit_no_training_relu_6
        .type           triton_poi_fused__native_batch_norm_legit_no_training_relu_6,@function
        .size           triton_poi_fused__native_batch_norm_legit_no_training_relu_6,(.L_x_1 - triton_poi_fused__native_batch_norm_legit_no_training_relu_6)
        .other          triton_poi_fused__native_batch_norm_legit_no_training_relu_6,@"STO_CUDA_ENTRY STV_DEFAULT"
triton_poi_fused__native_batch_norm_legit_no_training_relu_6:
.text.triton_poi_fused__native_batch_norm_legit_no_training_relu_6:
[----:B------:R-:W0:Y:S01]  /*0000*/  LDC R1, c[0x0][0x28] ;  /* 0x00000a00ff017b82 */ /* 0x000e220000000800 */
[----:B------:R-:W1:Y:S07]  /*0010*/  S2R R35, SR_TID.X ;  /* 0x0000000000237919 */ /* 0x000e6e0000002100 */
[----:B------:R-:W2:Y:S01]  /*0020*/  S2UR UR4, SR_CTAID.Y ;  /* 0x00000000000479c3 */ /* 0x000ea20000002600 */
[----:B------:R-:W-:Y:S01]  /*0030*/  ULDC.64 UR22, c[0x0][0x208] ;  /* 0x0000820000167ab9 */ /* 0x000fe20000000a00 */
[----:B------:R-:W3:Y:S06]  /*0040*/  S2R R0, SR_CTAID.X ;  /* 0x0000000000007919 */ /* 0x000eec0000002500 */
[----:B------:R-:W4:Y:S08]  /*0050*/  LDC.64 R36, c[0x0][0x210] ;  /* 0x00008400ff247b82 */ /* 0x000f300000000a00 */
[----:B------:R-:W5:Y:S01]  /*0060*/  LDC.64 R22, c[0x0][0x218] ;  /* 0x00008600ff167b82 */ /* 0x000f620000000a00 */
[----:B--2---:R-:W-:-:S06]  /*0070*/  USHF.L.U32 UR4, UR4, 0x4, URZ ;  /* 0x0000000404047899 */ /* 0x004fcc000800063f */
[----:B------:R-:W-:Y:S02]  /*0080*/  MOV R3, UR4 ;  /* 0x0000000400037c02 */ /* 0x000fe40008000f00 */
[----:B-1----:R-:W-:-:S04]  /*0090*/  SHF.L.U32 R2, R35, 0x2, RZ ;  /* 0x0000000223027819 */ /* 0x002fc800000006ff */
[----:B------:R-:W-:Y:S02]  /*00a0*/  LOP3.LUT R2, R3, 0xc, R2, 0xf8, !PT ;  /* 0x0000000c03027812 */ /* 0x000fe400078ef802 */
[----:B------:R-:W-:Y:S02]  /*00b0*/  SHF.R.U32.HI R3, RZ, 0x2, R35 ;  /* 0x00000002ff037819 */ /* 0x000fe40000011623 */
[C---:B------:R-:W-:Y:S01]  /*00c0*/  ISETP.GE.AND P4, PT, R2.reuse, 0x600, PT ;  /* 0x000006000200780c */ /* 0x040fe20003f86270 */
[----:B------:R-:W-:Y:S01]  /*00d0*/  IMAD.HI R4, R2, 0x2aaaaaab, RZ ;  /* 0x2aaaaaab02047827 */ /* 0x000fe200078e02ff */
[----:B------:R-:W-:-:S04]  /*00e0*/  SGXT.U32 R3, R3, 0x6 ;  /* 0x000000060303781a */ /* 0x000fc80000000000 */
[----:B------:R-:W-:Y:S02]  /*00f0*/  SHF.R.U32.HI R5, RZ, 0x1f, R4 ;  /* 0x0000001fff057819 */ /* 0x000fe40000011604 */
[----:B---3--:R-:W-:Y:S02]  /*0100*/  PRMT R3, R3, 0x6540, R0 ;  /* 0x0000654003037816 */ /* 0x008fe40000000000 */
[----:B------:R-:W-:Y:S02]  /*0110*/  LEA.HI.SX32 R5, R4, R5, 0x1a ;  /* 0x0000000504057211 */ /* 0x000fe400078fd2ff */
[C---:B------:R-:W-:Y:S02]  /*0120*/  LOP3.LUT R4, R3.reuse, 0x40, RZ, 0xfc, !PT ;  /* 0x0000004003047812 */ /* 0x040fe400078efcff */
[----:B------:R-:W-:Y:S01]  /*0130*/  LOP3.LUT R6, R3, 0x80, RZ, 0xfc, !PT ;  /* 0x0000008003067812 */ /* 0x000fe200078efcff */
[----:B------:R-:W-:Y:S01]  /*0140*/  IMAD R33, R5, -0x180, R2 ;  /* 0xfffffe8005217824 */ /* 0x000fe200078e0202 */
[----:B------:R-:W-:-:S02]  /*0150*/  LOP3.LUT R7, R3, 0xc0, RZ, 0xfc, !PT ;  /* 0x000000c003077812 */ /* 0x000fc400078efcff */
[----:B------:R-:W-:Y:S01]  /*0160*/  ISETP.LT.AND P0, PT, R3, 0x3c1, !P4 ;  /* 0x000003c10300780c */ /* 0x000fe20006701270 */
[----:B------:R-:W-:Y:S01]  /*0170*/  IMAD R2, R5, 0x5a180, R33 ;  /* 0x0005a18005027824 */ /* 0x000fe200078e0221 */
[----:B------:R-:W-:Y:S02]  /*0180*/  ISETP.LT.AND P3, PT, R7, 0x3c1, !P4 ;  /* 0x000003c10700780c */ /* 0x000fe40006761270 */
[----:B------:R-:W-:Y:S02]  /*0190*/  CS2R R20, SRZ ;  /* 0x0000000000147805 */ /* 0x000fe4000001ff00 */
[----:B------:R-:W-:Y:S01]  /*01a0*/  ISETP.LT.AND P1, PT, R4, 0x3c1, !P4 ;  /* 0x000003c10400780c */ /* 0x000fe20006721270 */
[----:B------:R-:W-:Y:S01]  /*01b0*/  IMAD R3, R3, 0x180, R2 ;  /* 0x0000018003037824 */ /* 0x000fe200078e0202 */
[----:B------:R-:W-:Y:S01]  /*01c0*/  ISETP.LT.AND P2, PT, R6, 0x3c1, !P4 ;  /* 0x000003c10600780c */ /* 0x000fe20006741270 */
[----:B-----5:R-:W-:Y:S01]  /*01d0*/  IMAD.WIDE R24, R33, 0x4, R22 ;  /* 0x0000000421187825 */ /* 0x020fe200078e0216 */
[----:B------:R-:W-:-:S02]  /*01e0*/  CS2R R4, SRZ ;  /* 0x0000000000047805 */ /* 0x000fc4000001ff00 */
[----:B------:R-:W-:Y:S01]  /*01f0*/  IADD3 R27, R3, 0xc000, RZ ;  /* 0x0000c000031b7810 */ /* 0x000fe20007ffe0ff */
[C---:B------:R-:W-:Y:S01]  /*0200*/  VIADD R9, R3.reuse, 0x6000 ;  /* 0x0000600003097836 */ /* 0x040fe20000000000 */
[----:B------:R-:W-:Y:S01]  /*0210*/  IADD3 R13, R3, 0x12000, RZ ;  /* 0x00012000030d7810 */ /* 0x000fe20007ffe0ff */
[--C-:B----4-:R-:W-:Y:S01]  /*0220*/  IMAD.WIDE R10, R3, 0x4, R36.reuse ;  /* 0x00000004030a7825 */ /* 0x110fe200078e0224 */
[----:B------:R-:W-:Y:S02]  /*0230*/  CS2R R22, SRZ ;  /* 0x0000000000167805 */ /* 0x000fe4000001ff00 */
[----:B------:R-:W-:Y:S01]  /*0240*/  CS2R R6, SRZ ;  /* 0x0000000000067805 */ /* 0x000fe2000001ff00 */
[----:B------:R-:W-:-:S04]  /*0250*/  IMAD.WIDE R2, R9, 0x4, R36 ;  /* 0x0000000409027825 */ /* 0x000fc800078e0224 */
[--C-:B------:R-:W-:Y:S01]  /*0260*/  IMAD.WIDE R26, R27, 0x4, R36.reuse ;  /* 0x000000041b1a7825 */ /* 0x100fe200078e0224 */
[----:B------:R-:W2:Y:S03]  /*0270*/  @P0 LDG.E.EL.128 R4, desc[UR22][R10.64] ;  /* 0x000000160a040981 */ /* 0x000ea6000c2e1d00 */
[----:B------:R-:W-:-:S05]  /*0280*/  IMAD.WIDE R36, R13, 0x4, R36 ;  /* 0x000000040d247825 */ /* 0x000fca00078e0224 */
[----:B------:R1:W3:Y:S02]  /*0290*/  @P3 LDG.E.EL.128 R20, desc[UR22][R36.64] ;  /* 0x0000001624143981 */ /* 0x0002e4000c2e1d00 */
[----:B-1----:R-:W1:Y:S01]  /*02a0*/  LDC.64 R36, c[0x0][0x220] ;  /* 0x00008800ff247b82 */ /* 0x002e620000000a00 */
[----:B------:R-:W-:Y:S02]  /*02b0*/  CS2R R12, SRZ ;  /* 0x00000000000c7805 */ /* 0x000fe4000001ff00 */
[----:B------:R-:W-:Y:S02]  /*02c0*/  CS2R R14, SRZ ;  /* 0x00000000000e7805 */ /* 0x000fe4000001ff00 */
[----:B------:R-:W-:Y:S02]  /*02d0*/  CS2R R16, SRZ ;  /* 0x0000000000107805 */ /* 0x000fe4000001ff00 */
[----:B------:R-:W-:Y:S02]  /*02e0*/  CS2R R18, SRZ ;  /* 0x0000000000127805 */ /* 0x000fe4000001ff00 */
[----:B------:R-:W-:-:S02]  /*02f0*/  CS2R R8, SRZ ;  /* 0x0000000000087805 */ /* 0x000fc4000001ff00 */
[----:B------:R-:W-:Y:S02]  /*0300*/  CS2R R10, SRZ ;  /* 0x00000000000a7805 */ /* 0x000fe4000001ff00 */
[----:B------:R-:W-:Y:S02]  /*0310*/  CS2R R28, SRZ ;  /* 0x00000000001c7805 */ /* 0x000fe4000001ff00 */
[----:B------:R-:W-:Y:S01]  /*0320*/  CS2R R30, SRZ ;  /* 0x00000000001e7805 */ /* 0x000fe2000001ff00 */
[----:B------:R4:W5:Y:S04]  /*0330*/  @P1 LDG.E.EL.128 R12, desc[UR22][R2.64] ;  /* 0x00000016020c1981 */ /* 0x000968000c2e1d00 */
[----:B------:R-:W2:Y:S04]  /*0340*/  @!P4 LDG.E.EL.128 R8, desc[UR22][R24.64] ;  /* 0x000000161808c981 */ /* 0x000ea8000c2e1d00 */
[----:B------:R-:W3:Y:S01]  /*0350*/  @P2 LDG.E.EL.128 R16, desc[UR22][R26.64] ;  /* 0x000000161a102981 */ /* 0x000ee2000c2e1d00 */
[----:B----4-:R-:W4:Y:S01]  /*0360*/  LDC.64 R2, c[0x0][0x228] ;  /* 0x00008a00ff027b82 */ /* 0x010f220000000a00 */
[----:B-1----:R-:W-:-:S05]  /*0370*/  IMAD.WIDE R36, R33, 0x4, R36 ;  /* 0x0000000421247825 */ /* 0x002fca00078e0224 */
[----:B------:R4:W3:Y:S02]  /*0380*/  @!P4 LDG.E.EL.128 R28, desc[UR22][R36.64] ;  /* 0x00000016241cc981 */ /* 0x0008e4000c2e1d00 */
[----:B----4-:R-:W-:Y:S02]  /*0390*/  IMAD.WIDE R36, R33, 0x4, R2 ;  /* 0x0000000421247825 */ /* 0x010fe400078e0202 */
[----:B------:R-:W1:Y:S01]  /*03a0*/  LDC.64 R2, c[0x0][0x230] ;  /* 0x00008c00ff027b82 */ /* 0x000e620000000a00 */
[----:B------:R-:W-:Y:S02]  /*03b0*/  PRMT R0, R35, 0x6540, R0 ;  /* 0x0000654023007816 */ /* 0x000fe40000000000 */
[----:B0-----:R-:W-:Y:S02]  /*03c0*/  CS2R R24, SRZ ;  /* 0x0000000000187805 */ /* 0x001fe4000001ff00 */
[----:B------:R-:W-:Y:S02]  /*03d0*/  CS2R R26, SRZ ;  /* 0x00000000001a7805 */ /* 0x000fe4000001ff00 */
[----:B------:R-:W-:-:S04]  /*03e0*/  CS2R R34, SRZ ;  /* 0x0000000000227805 */ /* 0x000fc8000001ff00 */
[----:B------:R-:W4:Y:S01]  /*03f0*/  @!P4 LDG.E.EL.128 R24, desc[UR22][R36.64] ;  /* 0x000000162418c981 */ /* 0x000f22000c2e1d00 */
[----:B-1----:R-:W-:Y:S01]  /*0400*/  IMAD.WIDE R2, R33, 0x4, R2 ;  /* 0x0000000421027825 */ /* 0x002fe200078e0202 */
[----:B------:R-:W-:-:S06]  /*0410*/  CS2R R32, SRZ ;  /* 0x0000000000207805 */ /* 0x000fcc000001ff00 */
[----:B------:R0:W4:Y:S02]  /*0420*/  @!P4 LDG.E.EL.128 R32, desc[UR22][R2.64] ;  /* 0x000000160220c981 */ /* 0x000124000c2e1d00 */
[----:B0-----:R-:W0:Y:S01]  /*0430*/  S2R R3, SR_TID.X ;  /* 0x0000000000037919 */ /* 0x001e220000002100 */
[----:B------:R-:W1:Y:S01]  /*0440*/  S2UR UR9, SR_CgaCtaId ;  /* 0x00000000000979c3 */ /* 0x000e620000008800 */
[----:B------:R-:W-:Y:S01]  /*0450*/  UMOV UR5, 0x400 ;  /* 0x0000040000057882 */ /* 0x000fe20000000000 */
[----:B------:R-:W-:Y:S02]  /*0460*/  UIADD3 UR8, UR4, 0xe, URZ ;  /* 0x0000000e04087890 */ /* 0x000fe4000fffe03f */
[----:B-1----:R-:W-:Y:S01]  /*0470*/  UPRMT UR9, UR9, 0x654, UR5 ;  /* 0x0000065409097896 */ /* 0x002fe20008000005 */
[----:B0-----:R-:W-:-:S04]  /*0480*/  SHF.R.U32.HI R36, RZ, 0x2, R3 ;  /* 0x00000002ff247819 */ /* 0x001fc80000011603 */
[----:B------:R-:W-:Y:S01]  /*0490*/  SGXT.U32 R36, R36, 0x6 ;  /* 0x000000062424781a */ /* 0x000fe20000000000 */
[----:B------:R-:W-:Y:S02]  /*04a0*/  UIMAD.WIDE UR12, UR4, 0x2aaaaaab, URZ ;  /* 0x2aaaaaab040c78a5 */ /* 0x000fe4000f8e023f */
[----:B------:R-:W-:-:S04]  /*04b0*/  UIADD3 UR14, UR4, 0x1, URZ ;  /* 0x00000001040e7890 */ /* 0x000fc8000fffe03f */
[----:B------:R-:W-:Y:S02]  /*04c0*/  UIMAD.WIDE UR10, UR14, 0x2aaaaaab, URZ ;  /* 0x2aaaaaab0e0a78a5 */ /* 0x000fe4000f8e023f */
[----:B------:R-:W-:Y:S02]  /*04d0*/  UIADD3 UR6, UR4, 0xc, URZ ;  /* 0x0000000c04067890 */ /* 0x000fe4000fffe03f */
[----:B------:R-:W-:Y:S01]  /*04e0*/  UIADD3 UR7, UR4, 0xd, URZ ;  /* 0x0000000d04077890 */ /* 0x000fe2000fffe03f */
[C---:B--2---:R-:W-:Y:S01]  /*04f0*/  FADD R4, -R8.reuse, R4 ;  /* 0x0000000408047221 */ /* 0x044fe20000000100 */
[C---:B-----5:R-:W-:Y:S01]  /*0500*/  FADD R12, -R8.reuse, R12 ;  /* 0x0000000c080c7221 */ /* 0x060fe20000000100 */
[C---:B---3--:R-:W-:Y:S01]  /*0510*/  FADD R20, -R8.reuse, R20 ;  /* 0x0000001408147221 */ /* 0x048fe20000000100 */
[----:B------:R-:W-:Y:S01]  /*0520*/  FADD R16, -R8, R16 ;  /* 0x0000001008107221 */ /* 0x000fe20000000100 */
[----:B------:R-:W-:-:S06]  /*0530*/  FADD R8, R28, 9.9999997473787516356e-06 ;  /* 0x3727c5ac1c087421 */ /* 0x000fcc0000000000 */
[----:B------:R-:W0:Y:S01]  /*0540*/  MUFU.SQRT R8, R8 ;  /* 0x0000000800087308 */ /* 0x000e220000002000 */
[----:B------:R-:W-:Y:S01]  /*0550*/  FADD R28, R29, 9.9999997473787516356e-06 ;  /* 0x3727c5ac1d1c7421 */ /* 0x000fe20000000000 */
[----:B------:R-:W-:Y:S01]  /*0560*/  FADD R31, R31, 9.9999997473787516356e-06 ;  /* 0x3727c5ac1f1f7421 */ /* 0x000fe20000000000 */
[----:B------:R-:W-:-:S05]  /*0570*/  FADD R30, R30, 9.9999997473787516356e-06 ;  /* 0x3727c5ac1e1e7421 */ /* 0x000fca0000000000 */
[----:B------:R-:W1:Y:S08]  /*0580*/  MUFU.SQRT R29, R31 ;  /* 0x0000001f001d7308 */ /* 0x000e700000002000 */
[----:B------:R-:W2:Y:S01]  /*0590*/  MUFU.SQRT R28, R28 ;  /* 0x0000001c001c7308 */ /* 0x000ea20000002000 */
[C---:B0-----:R-:W-:Y:S02]  /*05a0*/  FSETP.GT.AND P4, PT, R8.reuse, 8.50705917302346158658e+37, PT ;  /* 0x7e8000000800780b */ /* 0x041fe40003f84000 */
[----:B------:R-:W-:-:S05]  /*05b0*/  FSETP.GEU.AND P5, PT, R8, 1.175494350822287508e-38, PT ;  /* 0x008000000800780b */ /* 0x000fca0003fae000 */
[----:B------:R-:W0:Y:S01]  /*05c0*/  MUFU.SQRT R2, R30 ;  /* 0x0000001e00027308 */ /* 0x000e220000002000 */
[C---:B------:R-:W-:Y:S01]  /*05d0*/  FADD R6, -R10.reuse, R6 ;  /* 0x000000060a067221 */ /* 0x040fe20000000100 */
[C---:B------:R-:W-:Y:S01]  /*05e0*/  FADD R14, -R10.reuse, R14 ;  /* 0x0000000e0a0e7221 */ /* 0x040fe20000000100 */
[C---:B------:R-:W-:Y:S01]  /*05f0*/  FADD R18, -R10.reuse, R18 ;  /* 0x000000120a127221 */ /* 0x040fe20000000100 */
[----:B------:R-:W-:Y:S01]  /*0600*/  FADD R22, -R10, R22 ;  /* 0x000000160a167221 */ /* 0x000fe20000000100 */
[----:B------:R-:W-:Y:S02]  /*0610*/  IMAD.MOV.U32 R10, RZ, RZ, 0x3e800000 ;  /* 0x3e800000ff0a7424 */ /* 0x000fe400078e00ff */
[C---:B------:R-:W-:Y:S01]  /*0620*/  FADD R5, -R9.reuse, R5 ;  /* 0x0000000509057221 */ /* 0x040fe20000000100 */
[C---:B------:R-:W-:Y:S01]  /*0630*/  FADD R13, -R9.reuse, R13 ;  /* 0x0000000d090d7221 */ /* 0x040fe20000000100 */
[C---:B------:R-:W-:Y:S01]  /*0640*/  FADD R17, -R9.reuse, R17 ;  /* 0x0000001109117221 */ /* 0x040fe20000000100 */
[----:B------:R-:W-:Y:S01]  /*0650*/  FADD R21, -R9, R21 ;  /* 0x0000001509157221 */ /* 0x000fe20000000100 */
[----:B-1----:R-:W-:Y:S01]  /*0660*/  FSETP.GT.AND P3, PT, R29, 8.50705917302346158658e+37, PT ;  /* 0x7e8000001d00780b */ /* 0x002fe20003f64000 */
[----:B------:R-:W-:Y:S01]  /*0670*/  @P4 FMUL R8, R8, 0.25 ;  /* 0x3e80000008084820 */ /* 0x000fe20000400000 */
[----:B------:R-:W-:-:S02]  /*0680*/  FSEL R9, R10, 1, P4 ;  /* 0x3f8000000a097808 */ /* 0x000fc40002000000 */
[----:B--2---:R-:W-:Y:S02]  /*0690*/  FSETP.GT.AND P1, PT, R28, 8.50705917302346158658e+37, PT ;  /* 0x7e8000001c00780b */ /* 0x004fe40003f24000 */
[----:B0-----:R-:W-:Y:S02]  /*06a0*/  FSETP.GT.AND P4, PT, R2, 8.50705917302346158658e+37, PT ;  /* 0x7e8000000200780b */ /* 0x001fe40003f84000 */
[----:B------:R-:W-:Y:S01]  /*06b0*/  FSETP.GEU.AND P2, PT, R29, 1.175494350822287508e-38, PT ;  /* 0x008000001d00780b */ /* 0x000fe20003f4e000 */
[----:B------:R-:W-:Y:S01]  /*06c0*/  @!P5 FMUL R8, R8, 16777216 ;  /* 0x4b8000000808d820 */ /* 0x000fe20000400000 */
[----:B------:R-:W-:Y:S01]  /*06d0*/  FSETP.GEU.AND P0, PT, R28, 1.175494350822287508e-38, PT ;  /* 0x008000001c00780b */ /* 0x000fe20003f0e000 */
[----:B------:R-:W-:Y:S01]  /*06e0*/  @!P5 FMUL R9, R9, 16777216 ;  /* 0x4b8000000909d820 */ /* 0x000fe20000400000 */
[----:B------:R-:W-:Y:S01]  /*06f0*/  FSETP.GEU.AND P5, PT, R2, 1.175494350822287508e-38, PT ;  /* 0x008000000200780b */ /* 0x000fe20003fae000 */
[----:B------:R-:W-:Y:S02]  /*0700*/  @P3 FMUL R29, R29, 0.25 ;  /* 0x3e8000001d1d3820 */ /* 0x000fe40000400000 */
[----:B------:R-:W0:Y:S02]  /*0710*/  MUFU.RCP R8, R8 ;  /* 0x0000000800087308 */ /* 0x000e240000001000 */
[----:B------:R-:W-:-:S02]  /*0720*/  @P1 FMUL R28, R28, 0.25 ;  /* 0x3e8000001c1c1820 */ /* 0x000fc40000400000 */
[----:B------:R-:W-:Y:S02]  /*0730*/  @P4 FMUL R2, R2, 0.25 ;  /* 0x3e80000002024820 */ /* 0x000fe40000400000 */
[----:B------:R-:W-:Y:S02]  /*0740*/  @!P2 FMUL R29, R29, 16777216 ;  /* 0x4b8000001d1da820 */ /* 0x000fe40000400000 */
[----:B------:R-:W-:Y:S02]  /*0750*/  @!P0 FMUL R28, R28, 16777216 ;  /* 0x4b8000001c1c8820 */ /* 0x000fe40000400000 */
[----:B------:R-:W-:Y:S02]  /*0760*/  @!P5 FMUL R2, R2, 16777216 ;  /* 0x4b8000000202d820 */ /* 0x000fe40000400000 */
[----:B------:R-:W1:Y:S01]  /*0770*/  MUFU.RCP R29, R29 ;  /* 0x0000001d001d7308 */ /* 0x000e620000001000 */
[----:B------:R-:W-:Y:S01]  /*0780*/  FADD R7, -R11, R7 ;  /* 0x000000070b077221 */ /* 0x000fe20000000100 */
[----:B0-----:R-:W-:Y:S01]  /*0790*/  FMUL R9, R8, R9 ;  /* 0x0000000908097220 */ /* 0x001fe20000400000 */
[----:B------:R-:W-:-:S05]  /*07a0*/  FSEL R8, R10, 1, P3 ;  /* 0x3f8000000a087808 */ /* 0x000fca0001800000 */
[----:B------:R-:W0:Y:S01]  /*07b0*/  MUFU.RCP R28, R28 ;  /* 0x0000001c001c7308 */ /* 0x000e220000001000 */
[C---:B------:R-:W-:Y:S01]  /*07c0*/  FADD R15, -R11.reuse, R15 ;  /* 0x0000000f0b0f7221 */ /* 0x040fe20000000100 */
[C---:B------:R-:W-:Y:S01]  /*07d0*/  FADD R19, -R11.reuse, R19 ;  /* 0x000000130b137221 */ /* 0x040fe20000000100 */
[----:B------:R-:W-:-:S05]  /*07e0*/  FADD R23, -R11, R23 ;  /* 0x000000170b177221 */ /* 0x000fca0000000100 */
[----:B------:R-:W2:Y:S01]  /*07f0*/  MUFU.RCP R2, R2 ;  /* 0x0000000200027308 */ /* 0x000ea20000001000 */
[C---:B------:R-:W-:Y:S02]  /*0800*/  FSEL R11, R10.reuse, 1, P1 ;  /* 0x3f8000000a0b7808 */ /* 0x040fe40000800000 */
[----:B------:R-:W-:Y:S01]  /*0810*/  FSEL R31, R10, 1, P4 ;  /* 0x3f8000000a1f7808 */ /* 0x000fe20002000000 */
[----:B------:R-:W-:Y:S02]  /*0820*/  @!P2 FMUL R8, R8, 16777216 ;  /* 0x4b8000000808a820 */ /* 0x000fe40000400000 */
[----:B------:R-:W-:Y:S02]  /*0830*/  @!P0 FMUL R11, R11, 16777216 ;  /* 0x4b8000000b0b8820 */ /* 0x000fe40000400000 */
[----:B------:R-:W-:Y:S01]  /*0840*/  @!P5 FMUL R31, R31, 16777216 ;  /* 0x4b8000001f1fd820 */ /* 0x000fe20000400000 */
[----:B-1----:R-:W-:Y:S01]  /*0850*/  FMUL R30, R29, R8 ;  /* 0x000000081d1e7220 */ /* 0x002fe20000400000 */
[----:B0-----:R-:W-:-:S03]  /*0860*/  FMUL R8, R28, R11 ;  /* 0x0000000b1c087220 */ /* 0x001fc60000400000 */
[C---:B------:R-:W-:Y:S01]  /*0870*/  FMUL R10, R30.reuse, R23 ;  /* 0x000000171e0a7220 */ /* 0x040fe20000400000 */
[----:B------:R-:W-:Y:S01]  /*0880*/  FMUL R28, R30, R15 ;  /* 0x0000000f1e1c7220 */ /* 0x000fe20000400000 */
[----:B--2---:R-:W-:Y:S01]  /*0890*/  FMUL R11, R2, R31 ;  /* 0x0000001f020b7220 */ /* 0x004fe20000400000 */
[C---:B------:R-:W-:Y:S01]  /*08a0*/  FMUL R2, R30.reuse, R19 ;  /* 0x000000131e027220 */ /* 0x040fe20000400000 */
[----:B------:R-:W-:Y:S01]  /*08b0*/  FMUL R30, R30, R7 ;  /* 0x000000071e1e7220 */ /* 0x000fe20000400000 */
[----:B------:R-:W-:-:S04]  /*08c0*/  SHF.L.U32 R7, R3, 0xa, RZ ;  /* 0x0000000a03077819 */ /* 0x000fc800000006ff */
[----:B------:R-:W-:-:S04]  /*08d0*/  LOP3.LUT R15, R7, 0xc00, RZ, 0xc0, !PT ;  /* 0x00000c00070f7812 */ /* 0x000fc800078ec0ff */
[C---:B------:R-:W-:Y:S02]  /*08e0*/  LOP3.LUT R19, R15.reuse, 0x100, RZ, 0xfc, !PT ;  /* 0x000001000f137812 */ /* 0x040fe400078efcff */
[C---:B------:R-:W-:Y:S02]  /*08f0*/  LOP3.LUT R23, R15.reuse, 0x200, RZ, 0xfc, !PT ;  /* 0x000002000f177812 */ /* 0x040fe400078efcff */
[C---:B------:R-:W-:Y:S02]  /*0900*/  LOP3.LUT R29, R15.reuse, 0x300, RZ, 0xfc, !PT ;  /* 0x000003000f1d7812 */ /* 0x040fe400078efcff */
[C---:B------:R-:W-:Y:S02]  /*0910*/  LOP3.LUT R7, R15.reuse, R36, RZ, 0xfc, !PT ;  /* 0x000000240f077212 */ /* 0x040fe400078efcff */
[----:B------:R-:W-:Y:S02]  /*0920*/  LEA.HI R36, R15, UR9, RZ, 0x1a ;  /* 0x000000090f247c11 */ /* 0x000fe4000f8fd0ff */
[----:B------:R-:W-:-:S02]  /*0930*/  LEA.HI R19, R19, UR9, RZ, 0x1a ;  /* 0x0000000913137c11 */ /* 0x000fc4000f8fd0ff */
[----:B------:R-:W-:Y:S02]  /*0940*/  LEA.HI R15, R23, UR9, RZ, 0x1a ;  /* 0x00000009170f7c11 */ /* 0x000fe4000f8fd0ff */
[----:B------:R-:W-:Y:S01]  /*0950*/  LEA.HI R29, R29, UR9, RZ, 0x1a ;  /* 0x000000091d1d7c11 */ /* 0x000fe2000f8fd0ff */
[C---:B------:R-:W-:Y:S01]  /*0960*/  IMAD R19, R7.reuse, 0x4, R19 ;  /* 0x0000000407137824 */ /* 0x040fe200078e0213 */
[C---:B------:R-:W-:Y:S02]  /*0970*/  LEA R23, R7.reuse, R36, 0x2 ;  /* 0x0000002407177211 */ /* 0x040fe400078e10ff */
[----:B------:R-:W-:Y:S01]  /*0980*/  LEA R15, R7, R15, 0x2 ;  /* 0x0000000f070f7211 */ /* 0x000fe200078e10ff */
[----:B------:R-:W-:Y:S01]  /*0990*/  FMUL R31, R11, R18 ;  /* 0x000000120b1f7220 */ /* 0x000fe20000400000 */
[----:B------:R-:W-:Y:S01]  /*09a0*/  LEA R7, R7, R29, 0x2 ;  /* 0x0000001d07077211 */ /* 0x000fe200078e10ff */
[C---:B------:R-:W-:Y:S01]  /*09b0*/  FMUL R29, R11.reuse, R22 ;  /* 0x000000160b1d7220 */ /* 0x040fe20000400000 */
[C---:B------:R-:W-:Y:S01]  /*09c0*/  FMUL R37, R11.reuse, R14 ;  /* 0x0000000e0b257220 */ /* 0x040fe20000400000 */
[----:B------:R-:W-:Y:S01]  /*09d0*/  FMUL R11, R11, R6 ;  /* 0x000000060b0b7220 */ /* 0x000fe20000400000 */
[C---:B------:R-:W-:Y:S01]  /*09e0*/  FMUL R20, R9.reuse, R20 ;  /* 0x0000001409147220 */ /* 0x040fe20000400000 */
[C---:B------:R-:W-:Y:S01]  /*09f0*/  FMUL R16, R9.reuse, R16 ;  /* 0x0000001009107220 */ /* 0x040fe20000400000 */
[C---:B------:R-:W-:Y:S01]  /*0a00*/  FMUL R6, R9.reuse, R12 ;  /* 0x0000000c09067220 */ /* 0x040fe20000400000 */
[----:B------:R-:W-:Y:S01]  /*0a10*/  FMUL R9, R9, R4 ;  /* 0x0000000409097220 */ /* 0x000fe20000400000 */
[----:B------:R-:W-:Y:S01]  /*0a20*/  IMAD.U32 R12, RZ, RZ, UR4 ;  /* 0x00000004ff0c7e24 */ /* 0x000fe2000f8e00ff */
[----:B------:R-:W-:-:S02]  /*0a30*/  ISETP.GE.AND P0, PT, R0, 0x3c1, PT ;  /* 0x000003c10000780c */ /* 0x000fc40003f06270 */
[----:B------:R-:W-:Y:S01]  /*0a40*/  MOV R4, UR8 ;  /* 0x0000000800047c02 */ /* 0x000fe20008000f00 */
[----:B------:R-:W-:Y:S01]  /*0a50*/  FMUL R14, R8, R13 ;  /* 0x0000000d080e7220 */ /* 0x000fe20000400000 */
[----:B------:R-:W-:Y:S01]  /*0a60*/  ISETP.LT.AND P5, PT, R12, 0x600, !P0 ;  /* 0x000006000c00780c */ /* 0x000fe200047a1270 */
[----:B------:R-:W-:Y:S01]  /*0a70*/  FMUL R12, R8, R17 ;  /* 0x00000011080c7220 */ /* 0x000fe20000400000 */
[----:B------:R-:W-:Y:S01]  /*0a80*/  ISETP.LT.AND P1, PT, R4, 0x600, !P0 ;  /* 0x000006000400780c */ /* 0x000fe20004721270 */
[C---:B------:R-:W-:Y:S01]  /*0a90*/  FMUL R4, R8.reuse, R21 ;  /* 0x0000001508047220 */ /* 0x040fe20000400000 */
[----:B------:R-:W-:-:S04]  /*0aa0*/  FMUL R8, R8, R5 ;  /* 0x0000000508087220 */ /* 0x000fc80000400000 */
[----:B----4-:R-:W-:Y:S01]  /*0ab0*/  FFMA R8, R8, R25, R33 ;  /* 0x0000001908087223 */ /* 0x010fe20000000021 */
[----:B------:R-:W-:Y:S01]  /*0ac0*/  FFMA R5, R9, R24, R32 ;  /* 0x0000001809057223 */ /* 0x000fe20000000020 */
[----:B------:R-:W-:Y:S01]  /*0ad0*/  FFMA R11, R11, R26, R34 ;  /* 0x0000001a0b0b7223 */ /* 0x000fe20000000022 */
[----:B------:R-:W-:Y:S02]  /*0ae0*/  FFMA R30, R30, R27, R35 ;  /* 0x0000001b1e1e7223 */ /* 0x000fe40000000023 */
[----:B------:R-:W-:Y:S01]  /*0af0*/  FSETP.GEU.AND P2, PT, R8, RZ, PT ;  /* 0x000000ff0800720b */ /* 0x000fe20003f4e000 */
[----:B------:R-:W-:Y:S01]  /*0b00*/  FFMA R6, R6, R24, R32 ;  /* 0x0000001806067223 */ /* 0x000fe20000000020 */
[----:B------:R-:W-:Y:S01]  /*0b10*/  FSETP.GEU.AND P4, PT, R5, RZ, PT ;  /* 0x000000ff0500720b */ /* 0x000fe20003f8e000 */
[----:B------:R-:W-:Y:S01]  /*0b20*/  FFMA R37, R37, R26, R34 ;  /* 0x0000001a25257223 */ /* 0x000fe20000000022 */
[----:B------:R-:W-:Y:S02]  /*0b30*/  FSETP.GEU.AND P3, PT, R11, RZ, PT ;  /* 0x000000ff0b00720b */ /* 0x000fe40003f6e000 */
[----:B------:R-:W-:-:S02]  /*0b40*/  FSEL R8, R8, RZ, P2 ;  /* 0x000000ff08087208 */ /* 0x000fc40001000000 */
[----:B------:R-:W-:Y:S01]  /*0b50*/  FSETP.GEU.AND P2, PT, R30, RZ, PT ;  /* 0x000000ff1e00720b */ /* 0x000fe20003f4e000 */
[----:B------:R-:W-:Y:S01]  /*0b60*/  FFMA R9, R14, R25, R33 ;  /* 0x000000190e097223 */ /* 0x000fe20000000021 */
[----:B------:R-:W-:Y:S01]  /*0b70*/  FSEL R14, R5, RZ, P4 ;  /* 0x000000ff050e7208 */ /* 0x000fe20002000000 */
[----:B------:R-:W-:Y:S01]  /*0b80*/  FFMA R28, R28, R27, R35 ;  /* 0x0000001b1c1c7223 */ /* 0x000fe20000000023 */
[----:B------:R-:W-:Y:S01]  /*0b90*/  FSEL R18, R11, RZ, P3 ;  /* 0x000000ff0b127208 */ /* 0x000fe20001800000 */
[-CC-:B------:R-:W-:Y:S01]  /*0ba0*/  FFMA R16, R16, R24.reuse, R32.reuse ;  /* 0x0000001810107223 */ /* 0x180fe20000000020 */
[----:B------:R-:W-:Y:S02]  /*0bb0*/  FSETP.GEU.AND P3, PT, R6, RZ, PT ;  /* 0x000000ff0600720b */ /* 0x000fe40003f6e000 */
[----:B------:R-:W-:Y:S02]  /*0bc0*/  FSEL R30, R30, RZ, P2 ;  /* 0x000000ff1e1e7208 */ /* 0x000fe40001000000 */
[C---:B------:R-:W-:Y:S01]  /*0bd0*/  FSETP.GEU.AND P2, PT, R37.reuse, RZ, PT ;  /* 0x000000ff2500720b */ /* 0x040fe20003f4e000 */
[----:B------:R0:W-:Y:S01]  /*0be0*/  STS [R23], R14 ;  /* 0x0000000e17007388 */ /* 0x0001e20000000800 */
[----:B------:R-:W-:Y:S01]  /*0bf0*/  FSEL R6, R6, RZ, P3 ;  /* 0x000000ff06067208 */ /* 0x000fe20001800000 */
[----:B------:R-:W-:Y:S01]  /*0c00*/  FFMA R12, R12, R25, R33 ;  /* 0x000000190c0c7223 */ /* 0x000fe20000000021 */
[----:B------:R-:W-:Y:S01]  /*0c10*/  FSETP.GEU.AND P3, PT, R28, RZ, PT ;  /* 0x000000ff1c00720b */ /* 0x000fe20003f6e000 */
[----:B------:R-:W-:Y:S01]  /*0c20*/  FFMA R2, R2, R27, R35 ;  /* 0x0000001b02027223 */ /* 0x000fe20000000023 */
[----:B------:R-:W-:Y:S01]  /*0c30*/  FFMA R20, R20, R24, R32 ;  /* 0x0000001814147223 */ /* 0x000fe20000000020 */
[----:B0-----:R-:W-:-:S02]  /*0c40*/  FSEL R14, R37, RZ, P2 ;  /* 0x000000ff250e7208 */ /* 0x001fc40001000000 */
[----:B------:R-:W-:Y:S02]  /*0c50*/  FSETP.GEU.AND P2, PT, R16, RZ, PT ;  /* 0x000000ff1000720b */ /* 0x000fe40003f4e000 */
[----:B------:R-:W-:Y:S01]  /*0c60*/  FSEL R28, R28, RZ, P3 ;  /* 0x000000ff1c1c7208 */ /* 0x000fe20001800000 */
[----:B------:R-:W-:Y:S01]  /*0c70*/  FFMA R4, R4, R25, R33 ;  /* 0x0000001904047223 */ /* 0x000fe20000000021 */
[----:B------:R-:W-:Y:S01]  /*0c80*/  FSETP.GEU.AND P3, PT, R12, RZ, PT ;  /* 0x000000ff0c00720b */ /* 0x000fe20003f6e000 */
[-CC-:B------:R-:W-:Y:S01]  /*0c90*/  FFMA R31, R31, R26.reuse, R34.reuse ;  /* 0x0000001a1f1f7223 */ /* 0x180fe20000000022 */
[----:B------:R-:W-:Y:S02]  /*0ca0*/  FSEL R16, R16, RZ, P2 ;  /* 0x000000ff10107208 */ /* 0x000fe40001000000 */
[----:B------:R-:W-:Y:S02]  /*0cb0*/  FSETP.GEU.AND P4, PT, R9, RZ, PT ;  /* 0x000000ff0900720b */ /* 0x000fe40003f8e000 */
[----:B------:R-:W-:Y:S01]  /*0cc0*/  FSETP.GEU.AND P2, PT, R2, RZ, PT ;  /* 0x000000ff0200720b */ /* 0x000fe20003f4e000 */
[----:B------:R-:W-:Y:S01]  /*0cd0*/  FFMA R29, R29, R26, R34 ;  /* 0x0000001a1d1d7223 */ /* 0x000fe20000000022 */
[----:B------:R-:W-:Y:S01]  /*0ce0*/  FSEL R12, R12, RZ, P3 ;  /* 0x000000ff0c0c7208 */ /* 0x000fe20001800000 */
[----:B------:R-:W-:Y:S01]  /*0cf0*/  FFMA R10, R10, R27, R35 ;  /* 0x0000001b0a0a7223 */ /* 0x000fe20000000023 */
[----:B------:R-:W-:Y:S01]  /*0d00*/  FSEL R22, R9, RZ, P4 ;  /* 0x000000ff09167208 */ /* 0x000fe20002000000 */
[----:B------:R0:W-:Y:S01]  /*0d10*/  STS [R19+0x400], R8 ;  /* 0x0004000813007388 */ /* 0x0001e20000000800 */
[----:B------:R-:W-:-:S02]  /*0d20*/  FSETP.GEU.AND P3, PT, R20, RZ, PT ;  /* 0x000000ff1400720b */ /* 0x000fc40003f6e000 */
[----:B------:R-:W-:Y:S01]  /*0d30*/  FSEL R2, R2, RZ, P2 ;  /* 0x000000ff02027208 */ /* 0x000fe20001000000 */
[----:B------:R-:W-:Y:S01]  /*0d40*/  STS [R15+0x800], R18 ;  /* 0x000800120f007388 */ /* 0x000fe20000000800 */
[----:B------:R-:W-:Y:S02]  /*0d50*/  FSETP.GEU.AND P4, PT, R31, RZ, PT ;  /* 0x000000ff1f00720b */ /* 0x000fe40003f8e000 */
[----:B------:R-:W-:Y:S01]  /*0d60*/  FSETP.GEU.AND P2, PT, R4, RZ, PT ;  /* 0x000000ff0400720b */ /* 0x000fe20003f4e000 */
[----:B------:R-:W-:Y:S01]  /*0d70*/  STS [R7+0xc00], R30 ;  /* 0x000c001e07007388 */ /* 0x000fe20000000800 */
[----:B------:R-:W-:Y:S02]  /*0d80*/  FSEL R20, R20, RZ, P3 ;  /* 0x000000ff14147208 */ /* 0x000fe40001800000 */
[----:B------:R-:W-:Y:S01]  /*0d90*/  FSETP.GEU.AND P3, PT, R29, RZ, PT ;  /* 0x000000ff1d00720b */ /* 0x000fe20003f6e000 */
[----:B------:R1:W-:Y:S01]  /*0da0*/  STS [R23+0x100], R6 ;  /* 0x0001000617007388 */ /* 0x0003e20000000800 */
[----:B0-----:R-:W-:-:S02]  /*0db0*/  FSEL R8, R4, RZ, P2 ;  /* 0x000000ff04087208 */ /* 0x001fc40001000000 */
[----:B------:R-:W-:Y:S01]  /*0dc0*/  FSETP.GEU.AND P2, PT, R10, RZ, PT ;  /* 0x000000ff0a00720b */ /* 0x000fe20003f4e000 */
[----:B------:R-:W-:Y:S04]  /*0dd0*/  STS [R19+0x500], R22 ;  /* 0x0005001613007388 */ /* 0x000fe80000000800 */
[----:B------:R0:W-:Y:S01]  /*0de0*/  STS [R15+0x900], R14 ;  /* 0x0009000e0f007388 */ /* 0x0001e20000000800 */
[----:B-1----:R-:W-:-:S03]  /*0df0*/  FSEL R6, R31, RZ, P4 ;  /* 0x000000ff1f067208 */ /* 0x002fc60002000000 */
[----:B------:R-:W-:Y:S01]  /*0e00*/  STS [R7+0xd00], R28 ;  /* 0x000d001c07007388 */ /* 0x000fe20000000800 */
[----:B------:R-:W-:-:S03]  /*0e10*/  FSEL R10, R10, RZ, P2 ;  /* 0x000000ff0a0a7208 */ /* 0x000fc60001000000 */
[----:B------:R-:W-:Y:S01]  /*0e20*/  STS [R23+0x200], R16 ;  /* 0x0002001017007388 */ /* 0x000fe20000000800 */
[----:B0-----:R-:W-:-:S03]  /*0e30*/  FSEL R14, R29, RZ, P3 ;  /* 0x000000ff1d0e7208 */ /* 0x001fc60001800000 */
[----:B------:R-:W-:Y:S04]  /*0e40*/  STS [R19+0x600], R12 ;  /* 0x0006000c13007388 */ /* 0x000fe80000000800 */
[----:B------:R-:W-:Y:S04]  /*0e50*/  STS [R15+0xa00], R6 ;  /* 0x000a00060f007388 */ /* 0x000fe80000000800 */
[----:B------:R0:W-:Y:S04]  /*0e60*/  STS [R7+0xe00], R2 ;  /* 0x000e000207007388 */ /* 0x0001e80000000800 */
[----:B------:R-:W-:Y:S04]  /*0e70*/  STS [R23+0x300], R20 ;  /* 0x0003001417007388 */ /* 0x000fe80000000800 */
[----:B------:R-:W-:Y:S04]  /*0e80*/  STS [R19+0x700], R8 ;  /* 0x0007000813007388 */ /* 0x000fe80000000800 */
[----:B------:R-:W-:Y:S04]  /*0e90*/  STS [R15+0xb00], R14 ;  /* 0x000b000e0f007388 */ /* 0x000fe80000000800 */
[----:B------:R1:W-:Y:S01]  /*0ea0*/  STS [R7+0xf00], R10 ;  /* 0x000f000a07007388 */ /* 0x0003e20000000800 */
[----:B------:R-:W-:-:S04]  /*0eb0*/  LOP3.LUT R4, R3, 0xff, RZ, 0xc0, !PT ;  /* 0x000000ff03047812 */ /* 0x000fc800078ec0ff */
[----:B------:R-:W-:Y:S01]  /*0ec0*/  LEA R4, R4, UR9, 0x2 ;  /* 0x0000000904047c11 */ /* 0x000fe2000f8e10ff */
[----:B------:R-:W-:Y:S01]  /*0ed0*/  BAR.SYNC.DEFER_BLOCKING 0x0 ;  /* 0x0000000000007b1d */ /* 0x000fe20000010000 */
[----:B------:R-:W-:-:S04]  /*0ee0*/  USHF.R.U32.HI UR9, URZ, 0x1f, UR13 ;  /* 0x0000001f3f097899 */ /* 0x000fc8000801160d */
[----:B------:R-:W-:Y:S02]  /*0ef0*/  ULEA.HI.SX32 UR13, UR13, UR9, 0x1a ;  /* 0x000000090d0d7291 */ /* 0x000fe4000f8fd23f */
[----:B------:R-:W-:Y:S01]  /*0f00*/  USHF.R.U32.HI UR9, URZ, 0x1f, UR11 ;  /* 0x0000001f3f097899 */ /* 0x000fe2000801160b */
[----:B------:R-:W-:Y:S01]  /*0f10*/  IMAD.U32 R5, RZ, RZ, UR6 ;  /* 0x00000006ff057e24 */ /* 0x000fe2000f8e00ff */
[----:B------:R-:W-:Y:S02]  /*0f20*/  UIADD3 UR5, UR4, 0xb, URZ ;  /* 0x0000000b04057890 */ /* 0x000fe4000fffe03f */
[----:B------:R-:W-:Y:S02]  /*0f30*/  ULEA.HI.SX32 UR12, UR11, UR9, 0x1a ;  /* 0x000000090b0c7291 */ /* 0x000fe4000f8fd23f */
[----:B------:R-:W-:Y:S01]  /*0f40*/  UIMAD UR15, UR13, -0x180, UR4 ;  /* 0xfffffe800d0f78a4 */ /* 0x000fe2000f8e0204 */
[----:B0-----:R-:W-:Y:S01]  /*0f50*/  MOV R2, UR7 ;  /* 0x0000000700027c02 */ /* 0x001fe20008000f00 */
[----:B------:R-:W-:Y:S01]  /*0f60*/  UIMAD UR10, UR12, -0x180, UR14 ;  /* 0xfffffe800c0a78a4 */ /* 0x000fe2000f8e020e */
[----:B------:R-:W-:Y:S01]  /*0f70*/  MOV R6, UR5 ;  /* 0x0000000500067c02 */ /* 0x000fe20008000f00 */
[----:B------:R-:W-:Y:S01]  /*0f80*/  UIADD3 UR9, UR4, 0x3, URZ ;  /* 0x0000000304097890 */ /* 0x000fe2000fffe03f */
[----:B------:R-:W-:Y:S01]  /*0f90*/  ISETP.LT.AND P3, PT, R5, 0x600, !P0 ;  /* 0x000006000500780c */ /* 0x000fe20004761270 */
[----:B------:R-:W0:Y:S01]  /*0fa0*/  LDS R11, [R4] ;  /* 0x00000000040b7984 */ /* 0x000e220000000800 */
[----:B------:R-:W-:-:S02]  /*0fb0*/  MOV R5, UR15 ;  /* 0x0000000f00057c02 */ /* 0x000fc40008000f00 */
[----:B------:R-:W-:Y:S01]  /*0fc0*/  ISETP.LT.AND P2, PT, R2, 0x600, !P0 ;  /* 0x000006000200780c */ /* 0x000fe20004741270 */
[----:B-1----:R-:W-:Y:S01]  /*0fd0*/  IMAD.U32 R7, RZ, RZ, UR14 ;  /* 0x0000000eff077e24 */ /* 0x002fe2000f8e00ff */
[----:B------:R-:W1:Y:S01]  /*0fe0*/  LDC.64 R2, c[0x0][0x238] ;  /* 0x00008e00ff027b82 */ /* 0x000e620000000a00 */
[----:B------:R-:W-:Y:S01]  /*0ff0*/  ISETP.LT.AND P4, PT, R6, 0x600, !P0 ;  /* 0x000006000600780c */ /* 0x000fe20004781270 */
[----:B------:R-:W2:Y:S01]  /*1000*/  LDS R13, [R4+0x404] ;  /* 0x00040400040d7984 */ /* 0x000ea20000000800 */
[----:B------:R-:W-:Y:S01]  /*1010*/  MOV R9, UR10 ;  /* 0x0000000a00097c02 */ /* 0x000fe20008000f00 */
[----:B------:R-:W-:Y:S01]  /*1020*/  UIMAD.WIDE UR10, UR9, 0x2aaaaaab, URZ ;  /* 0x2aaaaaab090a78a5 */ /* 0x000fe2000f8e023f */
[----:B------:R-:W-:Y:S01]  /*1030*/  MOV R6, UR13 ;  /* 0x0000000d00067c02 */ /* 0x000fe20008000f00 */
[----:B------:R-:W-:Y:S01]  /*1040*/  IMAD R5, R5, 0x3c1, R0 ;  /* 0x000003c105057824 */ /* 0x000fe200078e0200 */
[----:B------:R-:W-:Y:S01]  /*1050*/  ISETP.LT.AND P6, PT, R7, 0x600, !P0 ;  /* 0x000006000700780c */ /* 0x000fe200047c1270 */
[----:B------:R-:W3:Y:S02]  /*1060*/  LDS R15, [R4+0x808] ;  /* 0x00080800040f7984 */ /* 0x000ee40000000800 */
[----:B------:R-:W-:-:S02]  /*1070*/  IMAD R7, R6, 0x10e480, R5 ;  /* 0x0010e48006077824 */ /* 0x000fc400078e0205 */
[----:B------:R-:W-:Y:S01]  /*1080*/  IMAD.U32 R6, RZ, RZ, UR12 ;  /* 0x0000000cff067e24 */ /* 0x000fe2000f8e00ff */
[----:B------:R-:W-:Y:S01]  /*1090*/  UMOV UR12, UR11 ;  /* 0x0000000b000c7c82 */ /* 0x000fe20008000000 */
[----:B------:R-:W4:Y:S01]  /*10a0*/  LDS R17, [R4+0xc0c] ;  /* 0x000c0c0004117984 */ /* 0x000f220000000800 */
[----:B------:R-:W-:Y:S01]  /*10b0*/  USHF.R.U32.HI UR13, URZ, 0x1f, UR12 ;  /* 0x0000001f3f0d7899 */ /* 0x000fe2000801160c */
[----:B------:R-:W-:Y:S01]  /*10c0*/  IMAD R5, R9, 0x3c1, R0 ;  /* 0x000003c109057824 */ /* 0x000fe200078e0200 */
[----:B------:R-:W-:Y:S01]  /*10d0*/  UIADD3 UR14, UR4, 0x2, URZ ;  /* 0x00000002040e7890 */ /* 0x000fe2000fffe03f */
[----:B------:R-:W-:Y:S01]  /*10e0*/  LDS R19, [R4+0x1818] ;  /* 0x0018180004137984 */ /* 0x000fe20000000800 */
[----:B------:R-:W-:Y:S01]  /*10f0*/  ULEA.HI.SX32 UR13, UR12, UR13, 0x1a ;  /* 0x0000000d0c0d7291 */ /* 0x000fe2000f8fd23f */
[----:B------:R-:W-:Y:S01]  /*1100*/  MOV R10, UR9 ;  /* 0x00000009000a7c02 */ /* 0x000fe20008000f00 */
[----:B------:R-:W-:Y:S01]  /*1110*/  IMAD R5, R6, 0x10e480, R5 ;  /* 0x0010e48006057824 */ /* 0x000fe200078e0205 */
[----:B------:R-:W-:Y:S01]  /*1120*/  UIMAD.WIDE UR10, UR14, 0x2aaaaaab, URZ ;  /* 0x2aaaaaab0e0a78a5 */ /* 0x000fe2000f8e023f */
[----:B------:R-:W-:Y:S01]  /*1130*/  LDS R23, [R4+0x2828] ;  /* 0x0028280004177984 */ /* 0x000fe20000000800 */
[----:B------:R-:W-:Y:S01]  /*1140*/  UIMAD UR9, UR13, -0x180, UR9 ;  /* 0xfffffe800d0978a4 */ /* 0x000fe2000f8e0209 */
[--C-:B-1----:R-:W-:Y:S01]  /*1150*/  IMAD.WIDE R8, R5, 0x4, R2.reuse ;  /* 0x0000000405087825 */ /* 0x102fe200078e0202 */
[----:B------:R-:W-:Y:S01]  /*1160*/  USHF.R.U32.HI UR10, URZ, 0x1f, UR11 ;  /* 0x0000001f3f0a7899 */ /* 0x000fe2000801160b */
[----:B------:R-:W-:Y:S02]  /*1170*/  LDS R25, [R4+0x2c2c] ;  /* 0x002c2c0004197984 */ /* 0x000fe40000000800 */
[----:B------:R-:W-:Y:S01]  /*1180*/  IMAD.WIDE R6, R7, 0x4, R2 ;  /* 0x0000000407067825 */ /* 0x000fe200078e0202 */
[----:B------:R-:W-:Y:S01]  /*1190*/  MOV R5, UR9 ;  /* 0x0000000900057c02 */ /* 0x000fe20008000f00 */
[----:B------:R-:W-:Y:S01]  /*11a0*/  UIADD3 UR9, UR4, 0x4, URZ ;  /* 0x0000000404097890 */ /* 0x000fe2000fffe03f */
[----:B------:R-:W-:Y:S01]  /*11b0*/  LDS R27, [R4+0x3030] ;  /* 0x00303000041b7984 */ /* 0x000fe20000000800 */
[----:B------:R-:W-:-:S02]  /*11c0*/  ULEA.HI.SX32 UR12, UR11, UR10, 0x1a ;  /* 0x0000000a0b0c7291 */ /* 0x000fc4000f8fd23f */
[----:B------:R-:W-:Y:S01]  /*11d0*/  UIMAD.WIDE UR10, UR9, 0x2aaaaaab, URZ ;  /* 0x2aaaaaab090a78a5 */ /* 0x000fe2000f8e023f */
[----:B0-----:R0:W-:Y:S01]  /*11e0*/  @P5 STG.E desc[UR22][R6.64], R11 ;  /* 0x0000000b06005986 */ /* 0x0011e2000c101916 */
[----:B------:R-:W-:-:S03]  /*11f0*/  UIMAD UR15, UR12, -0x180, UR14 ;  /* 0xfffffe800c0f78a4 */ /* 0x000fc6000f8e020e */
[----:B------:R-:W1:Y:S01]  /*1200*/  LDS R11, [R4+0x1010] ;  /* 0x00101000040b7984 */ /* 0x000e620000000800 */
[----:B------:R-:W-:Y:S01]  /*1210*/  ISETP.LT.AND P5, PT, R10, 0x600, !P0 ;  /* 0x000006000a00780c */ /* 0x000fe200047a1270 */
[----:B------:R-:W-:Y:S01]  /*1220*/  IMAD.U32 R10, RZ, RZ, UR14 ;  /* 0x0000000eff0a7e24 */ /* 0x000fe2000f8e00ff */
[----:B------:R-:W-:Y:S01]  /*1230*/  UIADD3 UR17, UR4, 0x5, URZ ;  /* 0x0000000504117890 */ /* 0x000fe2000fffe03f */
[----:B------:R-:W-:Y:S01]  /*1240*/  MOV R12, UR13 ;  /* 0x0000000d000c7c02 */ /* 0x000fe20008000f00 */
[----:B------:R-:W-:Y:S01]  /*1250*/  UMOV UR14, UR11 ;  /* 0x0000000b000e7c82 */ /* 0x000fe20008000000 */
[----:B------:R-:W-:Y:S01]  /*1260*/  IMAD R5, R5, 0x3c1, R0 ;  /* 0x000003c105057824 */ /* 0x000fe200078e0200 */
[----:B------:R-:W-:Y:S01]  /*1270*/  UIADD3 UR16, UR4, 0x6, URZ ;  /* 0x0000000604107890 */ /* 0x000fe2000fffe03f */
[----:B0-----:R-:W-:Y:S01]  /*1280*/  MOV R7, UR15 ;  /* 0x0000000f00077c02 */ /* 0x001fe20008000f00 */
[----:B------:R-:W-:Y:S01]  /*1290*/  IMAD.U32 R6, RZ, RZ, UR12 ;  /* 0x0000000cff067e24 */ /* 0x000fe2000f8e00ff */
[----:B------:R-:W-:Y:S01]  /*12a0*/  USHF.R.U32.HI UR15, URZ, 0x1f, UR14 ;  /* 0x0000001f3f0f7899 */ /* 0x000fe2000801160e */
[----:B------:R-:W-:Y:S01]  /*12b0*/  LDS R29, [R4+0x3434] ;  /* 0x00343400041d7984 */ /* 0x000fe20000000800 */
[----:B------:R-:W-:-:S02]  /*12c0*/  UIMAD.WIDE UR12, UR17, 0x2aaaaaab, URZ ;  /* 0x2aaaaaab110c78a5 */ /* 0x000fc4000f8e023f */
[----:B------:R-:W-:Y:S01]  /*12d0*/  ULEA.HI.SX32 UR15, UR14, UR15, 0x1a ;  /* 0x0000000f0e0f7291 */ /* 0x000fe2000f8fd23f */
[----:B--2---:R0:W-:Y:S01]  /*12e0*/  @P6 STG.E desc[UR22][R8.64], R13 ;  /* 0x0000000d08006986 */ /* 0x0041e2000c101916 */
[----:B------:R-:W-:Y:S01]  /*12f0*/  ISETP.LT.AND P6, PT, R10, 0x600, !P0 ;  /* 0x000006000a00780c */ /* 0x000fe200047c1270 */
[----:B------:R-:W-:Y:S02]  /*1300*/  USHF.R.U32.HI UR12, URZ, 0x1f, UR13 ;  /* 0x0000001f3f0c7899 */ /* 0x000fe4000801160d */
[----:B------:R-:W2:Y:S01]  /*1310*/  LDS R13, [R4+0x1414] ;  /* 0x00141400040d7984 */ /* 0x000ea20000000800 */
[----:B------:R-:W-:Y:S01]  /*1320*/  MOV R10, UR9 ;  /* 0x00000009000a7c02 */ /* 0x000fe20008000f00 */
[----:B------:R-:W-:Y:S02]  /*1330*/  UIMAD UR9, UR15, -0x180, UR9 ;  /* 0xfffffe800f0978a4 */ /* 0x000fe4000f8e0209 */
[----:B------:R-:W-:Y:S01]  /*1340*/  UIADD3 UR20, UR4, 0x7, URZ ;  /* 0x0000000704147890 */ /* 0x000fe2000fffe03f */
[----:B------:R-:W-:Y:S01]  /*1350*/  LDS R31, [R4+0x3838] ;  /* 0x00383800041f7984 */ /* 0x000fe20000000800 */
[----:B0-----:R-:W-:-:S02]  /*1360*/  IMAD R9, R12, 0x10e480, R5 ;  /* 0x0010e4800c097824 */ /* 0x001fc400078e0205 */
[----:B------:R-:W-:Y:S01]  /*1370*/  IMAD R5, R7, 0x3c1, R0 ;  /* 0x000003c107057824 */ /* 0x000fe200078e0200 */
[----:B------:R-:W-:-:S03]  /*1380*/  ULEA.HI.SX32 UR12, UR13, UR12, 0x1a ;  /* 0x0000000c0d0c7291 */ /* 0x000fc6000f8fd23f */
[----:B------:R-:W-:Y:S01]  /*1390*/  IMAD R5, R6, 0x10e480, R5 ;  /* 0x0010e48006057824 */ /* 0x000fe200078e0205 */
[----:B------:R-:W-:Y:S02]  /*13a0*/  UIMAD.WIDE UR10, UR16, 0x2aaaaaab, URZ ;  /* 0x2aaaaaab100a78a5 */ /* 0x000fe4000f8e023f */
[----:B------:R-:W-:Y:S01]  /*13b0*/  UIMAD UR10, UR12, -0x180, UR17 ;  /* 0xfffffe800c0a78a4 */ /* 0x000fe2000f8e0211 */
[--C-:B------:R-:W-:Y:S01]  /*13c0*/  IMAD.WIDE R6, R5, 0x4, R2.reuse ;  /* 0x0000000405067825 */ /* 0x100fe200078e0202 */
[----:B------:R-:W-:Y:S01]  /*13d0*/  MOV R5, UR9 ;  /* 0x0000000900057c02 */ /* 0x000fe20008000f00 */
[----:B------:R-:W-:Y:S01]  /*13e0*/  USHF.R.U32.HI UR9, URZ, 0x1f, UR11 ;  /* 0x0000001f3f097899 */ /* 0x000fe2000801160b */
[----:B------:R-:W-:Y:S01]  /*13f0*/  MOV R12, UR15 ;  /* 0x0000000f000c7c02 */ /* 0x000fe20008000f00 */
[----:B------:R-:W-:Y:S01]  /*1400*/  IMAD.WIDE R8, R9, 0x4, R2 ;  /* 0x0000000409087825 */ /* 0x000fe200078e0202 */
[----:B---3--:R0:W-:Y:S01]  /*1410*/  @P6 STG.E desc[UR22][R6.64], R15 ;  /* 0x0000000f06006986 */ /* 0x0081e2000c101916 */
[----:B------:R-:W-:Y:S01]  /*1420*/  ULEA.HI.SX32 UR14, UR11, UR9, 0x1a ;  /* 0x000000090b0e7291 */ /* 0x000fe2000f8fd23f */
[----:B------:R-:W-:Y:S01]  /*1430*/  ISETP.LT.AND P6, PT, R10, 0x600, !P0 ;  /* 0x000006000a00780c */ /* 0x000fe200047c1270 */
[----:B------:R-:W-:Y:S01]  /*1440*/  IMAD R5, R5, 0x3c1, R0 ;  /* 0x000003c105057824 */ /* 0x000fe200078e0200 */
[----:B----4-:R3:W-:Y:S01]  /*1450*/  @P5 STG.E desc[UR22][R8.64], R17 ;  /* 0x0000001108005986 */ /* 0x0107e2000c101916 */
[----:B------:R-:W-:Y:S01]  /*1460*/  UIMAD UR13, UR14, -0x180, UR16 ;  /* 0xfffffe800e0d78a4 */ /* 0x000fe2000f8e0210 */
[----:B------:R-:W-:Y:S01]  /*1470*/  IMAD.U32 R10, RZ, RZ, UR17 ;  /* 0x00000011ff0a7e24 */ /* 0x000fe2000f8e00ff */
[----:B0-----:R-:W-:Y:S01]  /*1480*/  MOV R15, UR10 ;  /* 0x0000000a000f7c02 */ /* 0x001fe20008000f00 */
[----:B------:R-:W-:-:S02]  /*1490*/  IMAD R7, R12, 0x10e480, R5 ;  /* 0x0010e4800c077824 */ /* 0x000fc400078e0205 */
[----:B---3--:R-:W-:Y:S02]  /*14a0*/  IMAD.U32 R8, RZ, RZ, UR12 ;  /* 0x0000000cff087e24 */ /* 0x008fe4000f8e00ff */
[----:B------:R-:W-:Y:S01]  /*14b0*/  IMAD R5, R15, 0x3c1, R0 ;  /* 0x000003c10f057824 */ /* 0x000fe200078e0200 */
[----:B------:R-:W-:Y:S01]  /*14c0*/  UIMAD.WIDE UR10, UR8, 0x2aaaaaab, URZ ;  /* 0x2aaaaaab080a78a5 */ /* 0x000fe2000f8e023f */
[----:B------:R-:W-:Y:S01]  /*14d0*/  IMAD.WIDE R6, R7, 0x4, R2 ;  /* 0x0000000407067825 */ /* 0x000fe200078e0202 */
[----:B------:R-:W-:-:S03]  /*14e0*/  ISETP.LT.AND P5, PT, R10, 0x600, !P0 ;  /* 0x000006000a00780c */ /* 0x000fc600047a1270 */
[----:B------:R-:W-:Y:S01]  /*14f0*/  IMAD R9, R8, 0x10e480, R5 ;  /* 0x0010e48008097824 */ /* 0x000fe200078e0205 */
[----:B------:R-:W-:Y:S01]  /*1500*/  MOV R5, UR13 ;  /* 0x0000000d00057c02 */ /* 0x000fe20008000f00 */
[----:B------:R-:W-:Y:S01]  /*1510*/  UIMAD.WIDE UR12, UR7, 0x2aaaaaab, URZ ;  /* 0x2aaaaaab070c78a5 */ /* 0x000fe2000f8e023f */
[----:B------:R-:W-:Y:S01]  /*1520*/  MOV R10, UR16 ;  /* 0x00000010000a7c02 */ /* 0x000fe20008000f00 */
[----:B------:R-:W-:Y:S01]  /*1530*/  USHF.R.U32.HI UR10, URZ, 0x1f, UR11 ;  /* 0x0000001f3f0a7899 */ /* 0x000fe2000801160b */
[----:B-1----:R0:W-:Y:S01]  /*1540*/  @P6 STG.E desc[UR22][R6.64], R11 ;  /* 0x0000000b06006986 */ /* 0x0021e2000c101916 */
[----:B------:R-:W-:Y:S01]  /*1550*/  IMAD.U32 R12, RZ, RZ, UR14 ;  /* 0x0000000eff0c7e24 */ /* 0x000fe2000f8e00ff */
[----:B------:R-:W-:Y:S01]  /*1560*/  ISETP.LT.AND P6, PT, R10, 0x600, !P0 ;  /* 0x000006000a00780c */ /* 0x000fe200047c1270 */
[----:B------:R-:W-:Y:S01]  /*1570*/  IMAD R5, R5, 0x3c1, R0 ;  /* 0x000003c105057824 */ /* 0x000fe200078e0200 */
[----:B------:R-:W-:Y:S02]  /*1580*/  UIMAD.WIDE UR14, UR6, 0x2aaaaaab, URZ ;  /* 0x2aaaaaab060e78a5 */ /* 0x000fe4000f8e023f */
[----:B------:R-:W-:-:S02]  /*1590*/  USHF.R.U32.HI UR12, URZ, 0x1f, UR13 ;  /* 0x0000001f3f0c7899 */ /* 0x000fc4000801160d */
[----:B------:R-:W-:Y:S01]  /*15a0*/  ULEA.HI.SX32 UR10, UR11, UR10, 0x1a ;  /* 0x0000000a0b0a7291 */ /* 0x000fe2000f8fd23f */
[----:B------:R-:W-:Y:S01]  /*15b0*/  IMAD R5, R12, 0x10e480, R5 ;  /* 0x0010e4800c057824 */ /* 0x000fe200078e0205 */
[----:B------:R-:W-:Y:S01]  /*15c0*/  UIMAD.WIDE UR16, UR5, 0x2aaaaaab, URZ ;  /* 0x2aaaaaab051078a5 */ /* 0x000fe2000f8e023f */
[--C-:B------:R-:W-:Y:S01]  /*15d0*/  IMAD.WIDE R8, R9, 0x4, R2.reuse ;  /* 0x0000000409087825 */ /* 0x100fe200078e0202 */
[----:B------:R-:W-:Y:S02]  /*15e0*/  USHF.R.U32.HI UR11, URZ, 0x1f, UR15 ;  /* 0x0000001f3f0b7899 */ /* 0x000fe4000801160f */
[----:B------:R-:W-:Y:S02]  /*15f0*/  UIMAD UR14, UR10, -0x180, UR8 ;  /* 0xfffffe800a0e78a4 */ /* 0x000fe4000f8e0208 */
[----:B------:R-:W-:Y:S01]  /*1600*/  ULEA.HI.SX32 UR12, UR13, UR12, 0x1a ;  /* 0x0000000c0d0c7291 */ /* 0x000fe2000f8fd23f */
[----:B0-----:R-:W-:Y:S01]  /*1610*/  IMAD.WIDE R6, R5, 0x4, R2 ;  /* 0x0000000405067825 */ /* 0x001fe200078e0202 */
[----:B------:R-:W-:-:S02]  /*1620*/  USHF.R.U32.HI UR8, URZ, 0x1f, UR17 ;  /* 0x0000001f3f087899 */ /* 0x000fc40008011611 */
[----:B------:R-:W-:Y:S01]  /*1630*/  ULEA.HI.SX32 UR11, UR15, UR11, 0x1a ;  /* 0x0000000b0f0b7291 */ /* 0x000fe2000f8fd23f */
[----:B--2---:R0:W-:Y:S01]  /*1640*/  @P5 STG.E desc[UR22][R8.64], R13 ;  /* 0x0000000d08005986 */ /* 0x0041e2000c101916 */
[----:B------:R-:W-:Y:S01]  /*1650*/  UIMAD UR7, UR12, -0x180, UR7 ;  /* 0xfffffe800c0778a4 */ /* 0x000fe2000f8e0207 */
[----:B------:R-:W-:Y:S01]  /*1660*/  MOV R5, UR20 ;  /* 0x0000001400057c02 */ /* 0x000fe20008000f00 */
[----:B------:R-:W-:Y:S01]  /*1670*/  UIADD3 UR9, UR4, 0xa, URZ ;  /* 0x0000000a04097890 */ /* 0x000fe2000fffe03f */
[----:B------:R1:W-:Y:S01]  /*1680*/  @P6 STG.E desc[UR22][R6.64], R19 ;  /* 0x0000001306006986 */ /* 0x0003e2000c101916 */
[----:B------:R-:W-:Y:S02]  /*1690*/  ULEA.HI.SX32 UR8, UR17, UR8, 0x1a ;  /* 0x0000000811087291 */ /* 0x000fe4000f8fd23f */
[----:B------:R-:W-:Y:S01]  /*16a0*/  UIMAD UR6, UR11, -0x180, UR6 ;  /* 0xfffffe800b0678a4 */ /* 0x000fe2000f8e0206 */
[----:B------:R-:W-:Y:S01]  /*16b0*/  ISETP.LT.AND P6, PT, R5, 0x600, !P0 ;  /* 0x000006000500780c */ /* 0x000fe200047c1270 */
[----:B------:R-:W-:Y:S01]  /*16c0*/  UIMAD.WIDE UR18, UR9, 0x2aaaaaab, URZ ;  /* 0x2aaaaaab091278a5 */ /* 0x000fe2000f8e023f */
[----:B------:R-:W2:Y:S01]  /*16d0*/  LDS R19, [R4+0x1c1c] ;  /* 0x001c1c0004137984 */ /* 0x000ea20000000800 */
[----:B0-----:R-:W-:Y:S01]  /*16e0*/  IMAD.U32 R9, RZ, RZ, UR14 ;  /* 0x0000000eff097e24 */ /* 0x001fe2000f8e00ff */
[----:B------:R-:W-:Y:S01]  /*16f0*/  UIMAD UR5, UR8, -0x180, UR5 ;  /* 0xfffffe80080578a4 */ /* 0x000fe2000f8e0205 */
[----:B-1----:R-:W-:-:S02]  /*1700*/  MOV R6, UR10 ;  /* 0x0000000a00067c02 */ /* 0x002fc40008000f00 */
[--C-:B------:R-:W-:Y:S01]  /*1710*/  IMAD R5, R9, 0x3c1, R0.reuse ;  /* 0x000003c109057824 */ /* 0x100fe200078e0200 */
[----:B------:R-:W-:Y:S01]  /*1720*/  MOV R7, UR7 ;  /* 0x0000000700077c02 */ /* 0x000fe20008000f00 */
[----:B------:R-:W-:Y:S01]  /*1730*/  USHF.R.U32.HI UR13, URZ, 0x1f, UR19 ;  /* 0x0000001f3f0d7899 */ /* 0x000fe20008011613 */
[----:B------:R-:W-:Y:S01]  /*1740*/  MOV R9, UR6 ;  /* 0x0000000600097c02 */ /* 0x000fe20008000f00 */
[----:B------:R-:W-:Y:S01]  /*1750*/  IMAD R5, R6, 0x10e480, R5 ;  /* 0x0010e48006057824 */ /* 0x000fe200078e0205 */
[----:B------:R-:W-:Y:S01]  /*1760*/  UIMAD.WIDE UR6, UR20, 0x2aaaaaab, URZ ;  /* 0x2aaaaaab140678a5 */ /* 0x000fe2000f8e023f */
[----:B------:R-:W-:Y:S02]  /*1770*/  IMAD.U32 R6, RZ, RZ, UR12 ;  /* 0x0000000cff067e24 */ /* 0x000fe4000f8e00ff */
[--C-:B------:R-:W-:Y:S01]  /*1780*/  IMAD R7, R7, 0x3c1, R0.reuse ;  /* 0x000003c107077824 */ /* 0x100fe200078e0200 */
[----:B------:R-:W-:Y:S01]  /*1790*/  ULEA.HI.SX32 UR13, UR19, UR13, 0x1a ;  /* 0x0000000d130d7291 */ /* 0x000fe2000f8fd23f */
[----:B------:R-:W-:Y:S01]  /*17a0*/  IMAD.U32 R11, RZ, RZ, UR5 ;  /* 0x00000005ff0b7e24 */ /* 0x000fe2000f8e00ff */
[----:B------:R-:W-:Y:S01]  /*17b0*/  USHF.R.U32.HI UR5, URZ, 0x1f, UR7 ;  /* 0x0000001f3f057899 */ /* 0x000fe20008011607 */
[----:B------:R-:W-:Y:S01]  /*17c0*/  IMAD R7, R6, 0x10e480, R7 ;  /* 0x0010e48006077824 */ /* 0x000fe200078e0207 */
[----:B------:R-:W-:Y:S01]  /*17d0*/  MOV R10, UR9 ;  /* 0x00000009000a7c02 */ /* 0x000fe20008000f00 */
[----:B------:R-:W-:Y:S01]  /*17e0*/  UIMAD UR9, UR13, -0x180, UR9 ;  /* 0xfffffe800d0978a4 */ /* 0x000fe2000f8e0209 */
[----:B------:R-:W-:Y:S01]  /*17f0*/  MOV R6, UR11 ;  /* 0x0000000b00067c02 */ /* 0x000fe20008000f00 */
[--C-:B------:R-:W-:Y:S01]  /*1800*/  IMAD R9, R9, 0x3c1, R0.reuse ;  /* 0x000003c109097824 */ /* 0x100fe200078e0200 */
[----:B------:R-:W-:Y:S01]  /*1810*/  ULEA.HI.SX32 UR5, UR7, UR5, 0x1a ;  /* 0x0000000507057291 */ /* 0x000fe2000f8fd23f */
[----:B------:R-:W-:-:S02]  /*1820*/  IMAD R11, R11, 0x3c1, R0 ;  /* 0x000003c10b0b7824 */ /* 0x000fc400078e0200 */
[----:B------:R-:W-:Y:S01]  /*1830*/  IMAD R9, R6, 0x10e480, R9 ;  /* 0x0010e48006097824 */ /* 0x000fe200078e0209 */
[----:B------:R-:W-:Y:S01]  /*1840*/  MOV R6, UR8 ;  /* 0x0000000800067c02 */ /* 0x000fe20008000f00 */
[----:B------:R-:W-:Y:S01]  /*1850*/  UIMAD UR20, UR5, -0x180, UR20 ;  /* 0xfffffe80051478a4 */ /* 0x000fe2000f8e0214 */
[----:B------:R-:W-:-:S03]  /*1860*/  MOV R13, UR9 ;  /* 0x00000009000d7c02 */ /* 0x000fc60008000f00 */
[----:B------:R-:W-:Y:S02]  /*1870*/  IMAD R11, R6, 0x10e480, R11 ;  /* 0x0010e480060b7824 */ /* 0x000fe400078e020b */
[----:B------:R-:W-:Y:S01]  /*1880*/  IMAD.U32 R6, RZ, RZ, UR13 ;  /* 0x0000000dff067e24 */ /* 0x000fe2000f8e00ff */
[----:B------:R-:W-:Y:S01]  /*1890*/  MOV R15, UR20 ;  /* 0x00000014000f7c02 */ /* 0x000fe20008000f00 */
[----:B------:R-:W-:Y:S01]  /*18a0*/  IMAD R13, R13, 0x3c1, R0 ;  /* 0x000003c10d0d7824 */ /* 0x000fe200078e0200 */
[----:B------:R-:W-:-:S03]  /*18b0*/  MOV R17, UR5 ;  /* 0x0000000500117c02 */ /* 0x000fc60008000f00 */
[----:B------:R-:W-:Y:S02]  /*18c0*/  IMAD R13, R6, 0x10e480, R13 ;  /* 0x0010e480060d7824 */ /* 0x000fe400078e020d */
[----:B------:R-:W-:Y:S01]  /*18d0*/  IMAD R6, R15, 0x3c1, R0 ;  /* 0x000003c10f067824 */ /* 0x000fe200078e0200 */
[----:B------:R-:W-:-:S03]  /*18e0*/  UIADD3 UR5, UR4, 0x8, URZ ;  /* 0x0000000804057890 */ /* 0x000fc6000fffe03f */
[----:B------:R-:W-:Y:S01]  /*18f0*/  IMAD R15, R17, 0x10e480, R6 ;  /* 0x0010e480110f7824 */ /* 0x000fe200078e0206 */
[----:B------:R-:W-:-:S03]  /*1900*/  UIMAD.WIDE UR6, UR5, 0x2aaaaaab, URZ ;  /* 0x2aaaaaab050678a5 */ /* 0x000fc6000f8e023f */
[----:B------:R-:W-:Y:S01]  /*1910*/  IMAD.WIDE R14, R15, 0x4, R2 ;  /* 0x000000040f0e7825 */ /* 0x000fe200078e0202 */
[----:B------:R-:W-:-:S04]  /*1920*/  USHF.R.U32.HI UR6, URZ, 0x1f, UR7 ;  /* 0x0000001f3f067899 */ /* 0x000fc80008011607 */
[----:B--2---:R0:W-:Y:S04]  /*1930*/  @P6 STG.E desc[UR22][R14.64], R19 ;  /* 0x000000130e006986 */ /* 0x0041e8000c101916 */
[----:B------:R-:W1:Y:S01]  /*1940*/  LDS R19, [R4+0x2020] ;  /* 0x0020200004137984 */ /* 0x000e620000000800 */
[----:B------:R-:W-:Y:S01]  /*1950*/  ULEA.HI.SX32 UR6, UR7, UR6, 0x1a ;  /* 0x0000000607067291 */ /* 0x000fe2000f8fd23f */
[----:B------:R-:W-:-:S03]  /*1960*/  MOV R6, UR5 ;  /* 0x0000000500067c02 */ /* 0x000fc60008000f00 */
[----:B------:R-:W-:Y:S02]  /*1970*/  UIMAD UR5, UR6, -0x180, UR5 ;  /* 0xfffffe80060578a4 */ /* 0x000fe4000f8e0205 */
[----:B------:R-:W-:-:S04]  /*1980*/  MOV R21, UR6 ;  /* 0x0000000600157c02 */ /* 0x000fc80008000f00 */
[----:B------:R-:W-:Y:S01]  /*1990*/  IMAD.U32 R17, RZ, RZ, UR5 ;  /* 0x00000005ff117e24 */ /* 0x000fe2000f8e00ff */
[----:B------:R-:W-:-:S04]  /*19a0*/  UIADD3 UR5, UR4, 0x9, URZ ;  /* 0x0000000904057890 */ /* 0x000fc8000fffe03f */
[----:B------:R-:W-:Y:S01]  /*19b0*/  UIMAD.WIDE UR6, UR5, 0x2aaaaaab, URZ ;  /* 0x2aaaaaab050678a5 */ /* 0x000fe2000f8e023f */
[----:B------:R-:W-:Y:S01]  /*19c0*/  ISETP.LT.AND P6, PT, R6, 0x600, !P0 ;  /* 0x000006000600780c */ /* 0x000fe200047c1270 */
[----:B------:R-:W-:Y:S02]  /*19d0*/  IMAD R6, R17, 0x3c1, R0 ;  /* 0x000003c111067824 */ /* 0x000fe400078e0200 */
[----:B------:R-:W-:Y:S02]  /*19e0*/  USHF.R.U32.HI UR6, URZ, 0x1f, UR7 ;  /* 0x0000001f3f067899 */ /* 0x000fe40008011607 */
[----:B------:R-:W-:Y:S02]  /*19f0*/  IMAD R17, R21, 0x10e480, R6 ;  /* 0x0010e48015117824 */ /* 0x000fe400078e0206 */
[----:B------:R-:W-:Y:S01]  /*1a00*/  ULEA.HI.SX32 UR6, UR7, UR6, 0x1a ;  /* 0x0000000607067291 */ /* 0x000fe2000f8fd23f */
[----:B------:R-:W-:-:S03]  /*1a10*/  MOV R6, UR5 ;  /* 0x0000000500067c02 */ /* 0x000fc60008000f00 */
[----:B------:R-:W-:Y:S01]  /*1a20*/  UIMAD UR5, UR6, -0x180, UR5 ;  /* 0xfffffe80060578a4 */ /* 0x000fe2000f8e0205 */
[----:B0-----:R-:W-:-:S05]  /*1a30*/  IMAD.WIDE R14, R17, 0x4, R2 ;  /* 0x00000004110e7825 */ /* 0x001fca00078e0202 */
[----:B------:R-:W-:Y:S01]  /*1a40*/  MOV R17, UR5 ;  /* 0x0000000500117c02 */ /* 0x000fe20008000f00 */
[----:B------:R-:W-:Y:S01]  /*1a50*/  IMAD.U32 R21, RZ, RZ, UR6 ;  /* 0x00000006ff157e24 */ /* 0x000fe2000f8e00ff */
[----:B-1----:R0:W-:Y:S01]  /*1a60*/  @P6 STG.E desc[UR22][R14.64], R19 ;  /* 0x000000130e006986 */ /* 0x0021e2000c101916 */
[----:B------:R-:W-:Y:S02]  /*1a70*/  ISETP.LT.AND P6, PT, R6, 0x600, !P0 ;  /* 0x000006000600780c */ /* 0x000fe400047c1270 */
[----:B------:R-:W-:-:S04]  /*1a80*/  IMAD R6, R17, 0x3c1, R0 ;  /* 0x000003c111067824 */ /* 0x000fc800078e0200 */
[----:B------:R-:W-:Y:S02]  /*1a90*/  IMAD R17, R21, 0x10e480, R6 ;  /* 0x0010e48015117824 */ /* 0x000fe400078e0206 */
[----:B------:R-:W1:Y:S01]  /*1aa0*/  LDS R21, [R4+0x2424] ;  /* 0x0024240004157984 */ /* 0x000e620000000800 */
[----:B------:R-:W-:-:S04]  /*1ab0*/  UIADD3 UR6, UR4, 0xf, URZ ;  /* 0x0000000f04067890 */ /* 0x000fc8000fffe03f */
[----:B------:R-:W-:-:S04]  /*1ac0*/  UIMAD.WIDE UR4, UR6, 0x2aaaaaab, URZ ;  /* 0x2aaaaaab060478a5 */ /* 0x000fc8000f8e023f */
[----:B------:R-:W-:Y:S01]  /*1ad0*/  USHF.R.U32.HI UR4, URZ, 0x1f, UR5 ;  /* 0x0000001f3f047899 */ /* 0x000fe20008011605 */
[----:B------:R-:W-:-:S03]  /*1ae0*/  MOV R6, UR6 ;  /* 0x0000000600067c02 */ /* 0x000fc60008000f00 */
[----:B------:R-:W-:-:S04]  /*1af0*/  ULEA.HI.SX32 UR4, UR5, UR4, 0x1a ;  /* 0x0000000405047291 */ /* 0x000fc8000f8fd23f */
[----:B------:R-:W-:Y:S01]  /*1b00*/  UIMAD UR6, UR4, -0x180, UR6 ;  /* 0xfffffe80040678a4 */ /* 0x000fe2000f8e0206 */
[----:B------:R-:W-:-:S05]  /*1b10*/  ISETP.LT.AND P5, PT, R10, 0x600, !P0 ;  /* 0x000006000a00780c */ /* 0x000fca00047a1270 */
[----:B0-----:R-:W-:Y:S02]  /*1b20*/  MOV R15, UR6 ;  /* 0x00000006000f7c02 */ /* 0x001fe40008000f00 */
[----:B------:R-:W-:Y:S01]  /*1b30*/  ISETP.LT.AND P0, PT, R6, 0x600, !P0 ;  /* 0x000006000600780c */ /* 0x000fe20004701270 */
[----:B------:R-:W-:-:S04]  /*1b40*/  IMAD.WIDE R12, R13, 0x4, R2 ;  /* 0x000000040d0c7825 */ /* 0x000fc800078e0202 */
[----:B------:R-:W-:Y:S02]  /*1b50*/  IMAD R0, R15, 0x3c1, R0 ;  /* 0x000003c10f007824 */ /* 0x000fe400078e0200 */
[----:B------:R-:W-:-:S04]  /*1b60*/  IMAD.WIDE R14, R17, 0x4, R2 ;  /* 0x00000004110e7825 */ /* 0x000fc800078e0202 */
[----:B------:R-:W-:-:S04]  /*1b70*/  IMAD.WIDE R10, R11, 0x4, R2 ;  /* 0x000000040b0a7825 */ /* 0x000fc800078e0202 */
[--C-:B------:R-:W-:Y:S01]  /*1b80*/  IMAD.WIDE R8, R9, 0x4, R2.reuse ;  /* 0x0000000409087825 */ /* 0x100fe200078e0202 */
[----:B-1----:R0:W-:Y:S03]  /*1b90*/  @P6 STG.E desc[UR22][R14.64], R21 ;  /* 0x000000150e006986 */ /* 0x0021e6000c101916 */
[--C-:B------:R-:W-:Y:S01]  /*1ba0*/  IMAD.WIDE R6, R7, 0x4, R2.reuse ;  /* 0x0000000407067825 */ /* 0x100fe200078e0202 */
[----:B------:R0:W-:Y:S03]  /*1bb0*/  @P5 STG.E desc[UR22][R12.64], R23 ;  /* 0x000000170c005986 */ /* 0x0001e6000c101916 */
[----:B------:R-:W-:Y:S01]  /*1bc0*/  IMAD.WIDE R16, R5, 0x4, R2 ;  /* 0x0000000405107825 */ /* 0x000fe200078e0202 */
[----:B------:R0:W-:Y:S01]  /*1bd0*/  @P4 STG.E desc[UR22][R10.64], R25 ;  /* 0x000000190a004986 */ /* 0x0001e2000c101916 */
[----:B------:R-:W-:-:S03]  /*1be0*/  MOV R19, UR4 ;  /* 0x0000000400137c02 */ /* 0x000fc60008000f00 */
[----:B------:R0:W-:Y:S04]  /*1bf0*/  @P3 STG.E desc[UR22][R8.64], R27 ;  /* 0x0000001b08003986 */ /* 0x0001e8000c101916 */
[----:B------:R0:W-:Y:S01]  /*1c00*/  @P2 STG.E desc[UR22][R6.64], R29 ;  /* 0x0000001d06002986 */ /* 0x0001e2000c101916 */
[----:B------:R-:W-:-:S03]  /*1c10*/  IMAD R19, R19, 0x10e480, R0 ;  /* 0x0010e48013137824 */ /* 0x000fc600078e0200 */
[----:B------:R0:W-:Y:S02]  /*1c20*/  @P1 STG.E desc[UR22][R16.64], R31 ;  /* 0x0000001f10001986 */ /* 0x0001e4000c101916 */
[----:B0-----:R-:W-:Y:S05]  /*1c30*/  @!P0 EXIT ;  /* 0x000000000000894d */ /* 0x001fea0003800000 */
[----:B------:R-:W0:Y:S01]  /*1c40*/  LDS R5, [R4+0x3c3c] ;  /* 0x003c3c0004057984 */ /* 0x000e220000000800 */
[----:B------:R-:W-:-:S05]  /*1c50*/  IMAD.WIDE R2, R19, 0x4, R2 ;  /* 0x0000000413027825 */ /* 0x000fca00078e0202 */
[----:B0-----:R-:W-:Y:S01]  /*1c60*/  STG.E desc[UR22][R2.64], R5 ;  /* 0x0000000502007986 */ /* 0x001fe2000c101916 */
[----:B------:R-:W-:Y:S05]  /*1c70*/  EXIT ;  /* 0x000000000000794d */ /* 0x000fea0003800000 */
.L_x_0:
[----:B------:R-:W-:-:S00]  /*1c80*/  BRA `(.L_x_0) ;  /* 0xfffffffc00fc7947 */ /* 0x000fc0000383ffff */
[----:B------:R-:W-:-:S00]  /*1c90*/  NOP ;  /* 0x0000000000007918 */ /* 0x000fc00000000000 */
        /* <DEDUP_REMOVED lines=14> */
.L_x_1:


//--------------------- .nv.global.init           --------------------------
	.section	.nv.global.init,"aw",@progbits
.nv.global.init:
	.type		_$_str,@object
	.size		_$_str,(_$_str_$_2 - _$_str)
_$_str:
        /*0000*/ 	.byte	0x5f, 0x5f, 0x43, 0x55, 0x44, 0x41, 0x5f, 0x46, 0x54, 0x5a, 0x00
	.type		_$_str_$_2,@object
	.size		_$_str_$_2,(.L_1 - _$_str_$_2)
_$_str_$_2:
        /*000b*/ 	.byte	0x5f, 0x5f, 0x43, 0x55, 0x44, 0x41, 0x5f, 0x50, 0x52, 0x45, 0x43, 0x5f, 0x53, 0x51, 0x52, 0x54
        /*001b*/ 	.byte	0x00
.L_1:


//--------------------- .nv.shared.triton_poi_fused__native_batch_norm_legit_no_training_relu_6 --------------------------
	.section	.nv.shared.triton_poi_fused__native_batch_norm_legit_no_training_relu_6,"aw",@nobits
	.sectionflags	@""
	.align	16
	.zero		1024


//--------------------- .nv.constant0.triton_poi_fused__native_batch_norm_legit_no_training_relu_6 --------------------------
	.section	.nv.constant0.triton_poi_fused__native_batch_norm_legit_no_training_relu_6,"a",@progbits
	.sectionflags	@""
	.align	4
.nv.constant0.triton_poi_fused__native_batch_norm_legit_no_training_relu_6:
	.zero		584
